//
// Generated by NVIDIA NVVM Compiler
//
// Compiler Build ID: CL-36424714
// Cuda compilation tools, release 13.0, V13.0.88
// Based on NVVM 20.0.0
//

.version 9.0
.target sm_100
.address_size 64

	// .globl	default_function_kernel
// _ZZ23default_function_kernelE20placeholder_d_shared has been demoted
// _ZZ23default_function_kernelE18placeholder_shared has been demoted
// _ZZ23default_function_kernelE8red_buf0 has been demoted

.visible .entry default_function_kernel(
	.param .u64 .ptr .align 1 default_function_kernel_param_0,
	.param .u64 .ptr .align 1 default_function_kernel_param_1,
	.param .u64 .ptr .align 1 default_function_kernel_param_2,
	.param .u64 .ptr .align 1 default_function_kernel_param_3,
	.param .u32 default_function_kernel_param_4,
	.param .u32 default_function_kernel_param_5,
	.param .u32 default_function_kernel_param_6,
	.param .u32 default_function_kernel_param_7,
	.param .u32 default_function_kernel_param_8,
	.param .u32 default_function_kernel_param_9,
	.param .u32 default_function_kernel_param_10,
	.param .u32 default_function_kernel_param_11
)
.maxntid 192
{
	.local .align 16 .b8 	__local_depot0[1168];
	.reg .b64 	%SP;
	.reg .b64 	%SPL;
	.reg .pred 	%p<13>;
	.reg .b32 	%r<65>;
	.reg .b32 	%f<604>;
	.reg .b64 	%rd<70>;
	// demoted variable
	.shared .align 4 .b8 _ZZ23default_function_kernelE20placeholder_d_shared[96];
	// demoted variable
	.shared .align 4 .b8 _ZZ23default_function_kernelE18placeholder_shared[2304];
	// demoted variable
	.shared .align 4 .b8 _ZZ23default_function_kernelE8red_buf0[768];
	mov.u64 	%SPL, __local_depot0;
	ld.param.u64 	%rd15, [default_function_kernel_param_0];
	ld.param.u64 	%rd16, [default_function_kernel_param_2];
	ld.param.u64 	%rd17, [default_function_kernel_param_3];
	ld.param.u32 	%r22, [default_function_kernel_param_4];
	ld.param.u32 	%r23, [default_function_kernel_param_5];
	ld.param.u32 	%r24, [default_function_kernel_param_6];
	ld.param.u32 	%r25, [default_function_kernel_param_7];
	ld.param.u32 	%r26, [default_function_kernel_param_8];
	ld.param.u32 	%r28, [default_function_kernel_param_10];
	ld.param.u32 	%r29, [default_function_kernel_param_11];
	cvta.to.global.u64 	%rd18, %rd15;
	cvta.to.global.u64 	%rd1, %rd17;
	cvta.to.global.u64 	%rd2, %rd16;
	add.u64 	%rd20, %SPL, 0;
	add.u64 	%rd3, %SPL, 1152;
	mov.u32 	%r30, %ctaid.x;
	mov.u32 	%r1, %tid.x;
	mul.lo.s32 	%r31, %r1, 576;
	mad.lo.s32 	%r32, %r30, 13824, %r31;
	mov.u32 	%r2, %tid.y;
	mul.lo.s32 	%r3, %r2, 72;
	add.s32 	%r33, %r32, %r3;
	mul.wide.u32 	%rd22, %r33, 4;
	add.s64 	%rd23, %rd18, %rd22;
	ld.global.nc.f32 	%f1, [%rd23];
	ld.global.nc.f32 	%f2, [%rd23+4];
	ld.global.nc.f32 	%f3, [%rd23+8];
	ld.global.nc.f32 	%f4, [%rd23+12];
	st.local.v4.f32 	[%rd20], {%f1, %f2, %f3, %f4};
	ld.global.nc.f32 	%f5, [%rd23+16];
	ld.global.nc.f32 	%f6, [%rd23+20];
	ld.global.nc.f32 	%f7, [%rd23+24];
	ld.global.nc.f32 	%f8, [%rd23+28];
	st.local.v4.f32 	[%rd20+16], {%f5, %f6, %f7, %f8};
	ld.global.nc.f32 	%f9, [%rd23+32];
	ld.global.nc.f32 	%f10, [%rd23+36];
	ld.global.nc.f32 	%f11, [%rd23+40];
	ld.global.nc.f32 	%f12, [%rd23+44];
	st.local.v4.f32 	[%rd20+32], {%f9, %f10, %f11, %f12};
	ld.global.nc.f32 	%f13, [%rd23+48];
	ld.global.nc.f32 	%f14, [%rd23+52];
	ld.global.nc.f32 	%f15, [%rd23+56];
	ld.global.nc.f32 	%f16, [%rd23+60];
	st.local.v4.f32 	[%rd20+48], {%f13, %f14, %f15, %f16};
	ld.global.nc.f32 	%f17, [%rd23+64];
	ld.global.nc.f32 	%f18, [%rd23+68];
	ld.global.nc.f32 	%f19, [%rd23+72];
	ld.global.nc.f32 	%f20, [%rd23+76];
	st.local.v4.f32 	[%rd20+64], {%f17, %f18, %f19, %f20};
	ld.global.nc.f32 	%f21, [%rd23+80];
	ld.global.nc.f32 	%f22, [%rd23+84];
	ld.global.nc.f32 	%f23, [%rd23+88];
	ld.global.nc.f32 	%f24, [%rd23+92];
	st.local.v4.f32 	[%rd20+80], {%f21, %f22, %f23, %f24};
	ld.global.nc.f32 	%f25, [%rd23+96];
	ld.global.nc.f32 	%f26, [%rd23+100];
	ld.global.nc.f32 	%f27, [%rd23+104];
	ld.global.nc.f32 	%f28, [%rd23+108];
	st.local.v4.f32 	[%rd20+96], {%f25, %f26, %f27, %f28};
	ld.global.nc.f32 	%f29, [%rd23+112];
	ld.global.nc.f32 	%f30, [%rd23+116];
	ld.global.nc.f32 	%f31, [%rd23+120];
	ld.global.nc.f32 	%f32, [%rd23+124];
	st.local.v4.f32 	[%rd20+112], {%f29, %f30, %f31, %f32};
	ld.global.nc.f32 	%f33, [%rd23+128];
	ld.global.nc.f32 	%f34, [%rd23+132];
	ld.global.nc.f32 	%f35, [%rd23+136];
	ld.global.nc.f32 	%f36, [%rd23+140];
	st.local.v4.f32 	[%rd20+128], {%f33, %f34, %f35, %f36};
	ld.global.nc.f32 	%f37, [%rd23+144];
	add.s64 	%rd4, %rd20, 144;
	ld.global.nc.f32 	%f38, [%rd23+148];
	ld.global.nc.f32 	%f39, [%rd23+152];
	ld.global.nc.f32 	%f40, [%rd23+156];
	st.local.v4.f32 	[%rd20+144], {%f37, %f38, %f39, %f40};
	ld.global.nc.f32 	%f41, [%rd23+160];
	ld.global.nc.f32 	%f42, [%rd23+164];
	ld.global.nc.f32 	%f43, [%rd23+168];
	ld.global.nc.f32 	%f44, [%rd23+172];
	st.local.v4.f32 	[%rd20+160], {%f41, %f42, %f43, %f44};
	ld.global.nc.f32 	%f45, [%rd23+176];
	ld.global.nc.f32 	%f46, [%rd23+180];
	ld.global.nc.f32 	%f47, [%rd23+184];
	ld.global.nc.f32 	%f48, [%rd23+188];
	st.local.v4.f32 	[%rd20+176], {%f45, %f46, %f47, %f48};
	ld.global.nc.f32 	%f49, [%rd23+192];
	ld.global.nc.f32 	%f50, [%rd23+196];
	ld.global.nc.f32 	%f51, [%rd23+200];
	ld.global.nc.f32 	%f52, [%rd23+204];
	st.local.v4.f32 	[%rd20+192], {%f49, %f50, %f51, %f52};
	ld.global.nc.f32 	%f53, [%rd23+208];
	ld.global.nc.f32 	%f54, [%rd23+212];
	ld.global.nc.f32 	%f55, [%rd23+216];
	ld.global.nc.f32 	%f56, [%rd23+220];
	st.local.v4.f32 	[%rd20+208], {%f53, %f54, %f55, %f56};
	ld.global.nc.f32 	%f57, [%rd23+224];
	ld.global.nc.f32 	%f58, [%rd23+228];
	ld.global.nc.f32 	%f59, [%rd23+232];
	ld.global.nc.f32 	%f60, [%rd23+236];
	st.local.v4.f32 	[%rd20+224], {%f57, %f58, %f59, %f60};
	ld.global.nc.f32 	%f61, [%rd23+240];
	ld.global.nc.f32 	%f62, [%rd23+244];
	ld.global.nc.f32 	%f63, [%rd23+248];
	ld.global.nc.f32 	%f64, [%rd23+252];
	st.local.v4.f32 	[%rd20+240], {%f61, %f62, %f63, %f64};
	ld.global.nc.f32 	%f65, [%rd23+256];
	ld.global.nc.f32 	%f66, [%rd23+260];
	ld.global.nc.f32 	%f67, [%rd23+264];
	ld.global.nc.f32 	%f68, [%rd23+268];
	st.local.v4.f32 	[%rd20+256], {%f65, %f66, %f67, %f68};
	ld.global.nc.f32 	%f69, [%rd23+272];
	ld.global.nc.f32 	%f70, [%rd23+276];
	ld.global.nc.f32 	%f71, [%rd23+280];
	ld.global.nc.f32 	%f72, [%rd23+284];
	st.local.v4.f32 	[%rd20+272], {%f69, %f70, %f71, %f72};
	ld.global.nc.f32 	%f73, [%rd23+1327104];
	ld.global.nc.f32 	%f74, [%rd23+1327108];
	ld.global.nc.f32 	%f75, [%rd23+1327112];
	ld.global.nc.f32 	%f76, [%rd23+1327116];
	st.local.v4.f32 	[%rd20+288], {%f73, %f74, %f75, %f76};
	ld.global.nc.f32 	%f77, [%rd23+1327120];
	ld.global.nc.f32 	%f78, [%rd23+1327124];
	ld.global.nc.f32 	%f79, [%rd23+1327128];
	ld.global.nc.f32 	%f80, [%rd23+1327132];
	st.local.v4.f32 	[%rd20+304], {%f77, %f78, %f79, %f80};
	ld.global.nc.f32 	%f81, [%rd23+1327136];
	ld.global.nc.f32 	%f82, [%rd23+1327140];
	ld.global.nc.f32 	%f83, [%rd23+1327144];
	ld.global.nc.f32 	%f84, [%rd23+1327148];
	st.local.v4.f32 	[%rd20+320], {%f81, %f82, %f83, %f84};
	ld.global.nc.f32 	%f85, [%rd23+1327152];
	ld.global.nc.f32 	%f86, [%rd23+1327156];
	ld.global.nc.f32 	%f87, [%rd23+1327160];
	ld.global.nc.f32 	%f88, [%rd23+1327164];
	st.local.v4.f32 	[%rd20+336], {%f85, %f86, %f87, %f88};
	ld.global.nc.f32 	%f89, [%rd23+1327168];
	ld.global.nc.f32 	%f90, [%rd23+1327172];
	ld.global.nc.f32 	%f91, [%rd23+1327176];
	ld.global.nc.f32 	%f92, [%rd23+1327180];
	st.local.v4.f32 	[%rd20+352], {%f89, %f90, %f91, %f92};
	ld.global.nc.f32 	%f93, [%rd23+1327184];
	ld.global.nc.f32 	%f94, [%rd23+1327188];
	ld.global.nc.f32 	%f95, [%rd23+1327192];
	ld.global.nc.f32 	%f96, [%rd23+1327196];
	st.local.v4.f32 	[%rd20+368], {%f93, %f94, %f95, %f96};
	ld.global.nc.f32 	%f97, [%rd23+1327200];
	ld.global.nc.f32 	%f98, [%rd23+1327204];
	ld.global.nc.f32 	%f99, [%rd23+1327208];
	ld.global.nc.f32 	%f100, [%rd23+1327212];
	st.local.v4.f32 	[%rd20+384], {%f97, %f98, %f99, %f100};
	ld.global.nc.f32 	%f101, [%rd23+1327216];
	ld.global.nc.f32 	%f102, [%rd23+1327220];
	ld.global.nc.f32 	%f103, [%rd23+1327224];
	ld.global.nc.f32 	%f104, [%rd23+1327228];
	st.local.v4.f32 	[%rd20+400], {%f101, %f102, %f103, %f104};
	ld.global.nc.f32 	%f105, [%rd23+1327232];
	ld.global.nc.f32 	%f106, [%rd23+1327236];
	ld.global.nc.f32 	%f107, [%rd23+1327240];
	ld.global.nc.f32 	%f108, [%rd23+1327244];
	st.local.v4.f32 	[%rd20+416], {%f105, %f106, %f107, %f108};
	ld.global.nc.f32 	%f109, [%rd23+1327248];
	ld.global.nc.f32 	%f110, [%rd23+1327252];
	ld.global.nc.f32 	%f111, [%rd23+1327256];
	ld.global.nc.f32 	%f112, [%rd23+1327260];
	st.local.v4.f32 	[%rd20+432], {%f109, %f110, %f111, %f112};
	ld.global.nc.f32 	%f113, [%rd23+1327264];
	ld.global.nc.f32 	%f114, [%rd23+1327268];
	ld.global.nc.f32 	%f115, [%rd23+1327272];
	ld.global.nc.f32 	%f116, [%rd23+1327276];
	st.local.v4.f32 	[%rd20+448], {%f113, %f114, %f115, %f116};
	ld.global.nc.f32 	%f117, [%rd23+1327280];
	ld.global.nc.f32 	%f118, [%rd23+1327284];
	ld.global.nc.f32 	%f119, [%rd23+1327288];
	ld.global.nc.f32 	%f120, [%rd23+1327292];
	st.local.v4.f32 	[%rd20+464], {%f117, %f118, %f119, %f120};
	ld.global.nc.f32 	%f121, [%rd23+1327296];
	ld.global.nc.f32 	%f122, [%rd23+1327300];
	ld.global.nc.f32 	%f123, [%rd23+1327304];
	ld.global.nc.f32 	%f124, [%rd23+1327308];
	st.local.v4.f32 	[%rd20+480], {%f121, %f122, %f123, %f124};
	ld.global.nc.f32 	%f125, [%rd23+1327312];
	ld.global.nc.f32 	%f126, [%rd23+1327316];
	ld.global.nc.f32 	%f127, [%rd23+1327320];
	ld.global.nc.f32 	%f128, [%rd23+1327324];
	st.local.v4.f32 	[%rd20+496], {%f125, %f126, %f127, %f128};
	ld.global.nc.f32 	%f129, [%rd23+1327328];
	ld.global.nc.f32 	%f130, [%rd23+1327332];
	ld.global.nc.f32 	%f131, [%rd23+1327336];
	ld.global.nc.f32 	%f132, [%rd23+1327340];
	st.local.v4.f32 	[%rd20+512], {%f129, %f130, %f131, %f132};
	ld.global.nc.f32 	%f133, [%rd23+1327344];
	ld.global.nc.f32 	%f134, [%rd23+1327348];
	ld.global.nc.f32 	%f135, [%rd23+1327352];
	ld.global.nc.f32 	%f136, [%rd23+1327356];
	st.local.v4.f32 	[%rd20+528], {%f133, %f134, %f135, %f136};
	ld.global.nc.f32 	%f137, [%rd23+1327360];
	ld.global.nc.f32 	%f138, [%rd23+1327364];
	ld.global.nc.f32 	%f139, [%rd23+1327368];
	ld.global.nc.f32 	%f140, [%rd23+1327372];
	st.local.v4.f32 	[%rd20+544], {%f137, %f138, %f139, %f140};
	ld.global.nc.f32 	%f141, [%rd23+1327376];
	ld.global.nc.f32 	%f142, [%rd23+1327380];
	ld.global.nc.f32 	%f143, [%rd23+1327384];
	ld.global.nc.f32 	%f144, [%rd23+1327388];
	st.local.v4.f32 	[%rd20+560], {%f141, %f142, %f143, %f144};
	ld.global.nc.f32 	%f145, [%rd23+2654208];
	ld.global.nc.f32 	%f146, [%rd23+2654212];
	ld.global.nc.f32 	%f147, [%rd23+2654216];
	ld.global.nc.f32 	%f148, [%rd23+2654220];
	st.local.v4.f32 	[%rd20+576], {%f145, %f146, %f147, %f148};
	ld.global.nc.f32 	%f149, [%rd23+2654224];
	ld.global.nc.f32 	%f150, [%rd23+2654228];
	ld.global.nc.f32 	%f151, [%rd23+2654232];
	ld.global.nc.f32 	%f152, [%rd23+2654236];
	st.local.v4.f32 	[%rd20+592], {%f149, %f150, %f151, %f152};
	ld.global.nc.f32 	%f153, [%rd23+2654240];
	ld.global.nc.f32 	%f154, [%rd23+2654244];
	ld.global.nc.f32 	%f155, [%rd23+2654248];
	ld.global.nc.f32 	%f156, [%rd23+2654252];
	st.local.v4.f32 	[%rd20+608], {%f153, %f154, %f155, %f156};
	ld.global.nc.f32 	%f157, [%rd23+2654256];
	ld.global.nc.f32 	%f158, [%rd23+2654260];
	ld.global.nc.f32 	%f159, [%rd23+2654264];
	ld.global.nc.f32 	%f160, [%rd23+2654268];
	st.local.v4.f32 	[%rd20+624], {%f157, %f158, %f159, %f160};
	ld.global.nc.f32 	%f161, [%rd23+2654272];
	ld.global.nc.f32 	%f162, [%rd23+2654276];
	ld.global.nc.f32 	%f163, [%rd23+2654280];
	ld.global.nc.f32 	%f164, [%rd23+2654284];
	st.local.v4.f32 	[%rd20+640], {%f161, %f162, %f163, %f164};
	ld.global.nc.f32 	%f165, [%rd23+2654288];
	ld.global.nc.f32 	%f166, [%rd23+2654292];
	ld.global.nc.f32 	%f167, [%rd23+2654296];
	ld.global.nc.f32 	%f168, [%rd23+2654300];
	st.local.v4.f32 	[%rd20+656], {%f165, %f166, %f167, %f168};
	ld.global.nc.f32 	%f169, [%rd23+2654304];
	ld.global.nc.f32 	%f170, [%rd23+2654308];
	ld.global.nc.f32 	%f171, [%rd23+2654312];
	ld.global.nc.f32 	%f172, [%rd23+2654316];
	st.local.v4.f32 	[%rd20+672], {%f169, %f170, %f171, %f172};
	ld.global.nc.f32 	%f173, [%rd23+2654320];
	ld.global.nc.f32 	%f174, [%rd23+2654324];
	ld.global.nc.f32 	%f175, [%rd23+2654328];
	ld.global.nc.f32 	%f176, [%rd23+2654332];
	st.local.v4.f32 	[%rd20+688], {%f173, %f174, %f175, %f176};
	ld.global.nc.f32 	%f177, [%rd23+2654336];
	ld.global.nc.f32 	%f178, [%rd23+2654340];
	ld.global.nc.f32 	%f179, [%rd23+2654344];
	ld.global.nc.f32 	%f180, [%rd23+2654348];
	st.local.v4.f32 	[%rd20+704], {%f177, %f178, %f179, %f180};
	ld.global.nc.f32 	%f181, [%rd23+2654352];
	ld.global.nc.f32 	%f182, [%rd23+2654356];
	ld.global.nc.f32 	%f183, [%rd23+2654360];
	ld.global.nc.f32 	%f184, [%rd23+2654364];
	st.local.v4.f32 	[%rd20+720], {%f181, %f182, %f183, %f184};
	ld.global.nc.f32 	%f185, [%rd23+2654368];
	ld.global.nc.f32 	%f186, [%rd23+2654372];
	ld.global.nc.f32 	%f187, [%rd23+2654376];
	ld.global.nc.f32 	%f188, [%rd23+2654380];
	st.local.v4.f32 	[%rd20+736], {%f185, %f186, %f187, %f188};
	ld.global.nc.f32 	%f189, [%rd23+2654384];
	ld.global.nc.f32 	%f190, [%rd23+2654388];
	ld.global.nc.f32 	%f191, [%rd23+2654392];
	ld.global.nc.f32 	%f192, [%rd23+2654396];
	st.local.v4.f32 	[%rd20+752], {%f189, %f190, %f191, %f192};
	ld.global.nc.f32 	%f193, [%rd23+2654400];
	ld.global.nc.f32 	%f194, [%rd23+2654404];
	ld.global.nc.f32 	%f195, [%rd23+2654408];
	ld.global.nc.f32 	%f196, [%rd23+2654412];
	st.local.v4.f32 	[%rd20+768], {%f193, %f194, %f195, %f196};
	ld.global.nc.f32 	%f197, [%rd23+2654416];
	ld.global.nc.f32 	%f198, [%rd23+2654420];
	ld.global.nc.f32 	%f199, [%rd23+2654424];
	ld.global.nc.f32 	%f200, [%rd23+2654428];
	st.local.v4.f32 	[%rd20+784], {%f197, %f198, %f199, %f200};
	ld.global.nc.f32 	%f201, [%rd23+2654432];
	ld.global.nc.f32 	%f202, [%rd23+2654436];
	ld.global.nc.f32 	%f203, [%rd23+2654440];
	ld.global.nc.f32 	%f204, [%rd23+2654444];
	st.local.v4.f32 	[%rd20+800], {%f201, %f202, %f203, %f204};
	ld.global.nc.f32 	%f205, [%rd23+2654448];
	ld.global.nc.f32 	%f206, [%rd23+2654452];
	ld.global.nc.f32 	%f207, [%rd23+2654456];
	ld.global.nc.f32 	%f208, [%rd23+2654460];
	st.local.v4.f32 	[%rd20+816], {%f205, %f206, %f207, %f208};
	ld.global.nc.f32 	%f209, [%rd23+2654464];
	ld.global.nc.f32 	%f210, [%rd23+2654468];
	ld.global.nc.f32 	%f211, [%rd23+2654472];
	ld.global.nc.f32 	%f212, [%rd23+2654476];
	st.local.v4.f32 	[%rd20+832], {%f209, %f210, %f211, %f212};
	ld.global.nc.f32 	%f213, [%rd23+2654480];
	ld.global.nc.f32 	%f214, [%rd23+2654484];
	ld.global.nc.f32 	%f215, [%rd23+2654488];
	ld.global.nc.f32 	%f216, [%rd23+2654492];
	st.local.v4.f32 	[%rd20+848], {%f213, %f214, %f215, %f216};
	ld.global.nc.f32 	%f217, [%rd23+3981312];
	ld.global.nc.f32 	%f218, [%rd23+3981316];
	ld.global.nc.f32 	%f219, [%rd23+3981320];
	ld.global.nc.f32 	%f220, [%rd23+3981324];
	st.local.v4.f32 	[%rd20+864], {%f217, %f218, %f219, %f220};
	ld.global.nc.f32 	%f221, [%rd23+3981328];
	ld.global.nc.f32 	%f222, [%rd23+3981332];
	ld.global.nc.f32 	%f223, [%rd23+3981336];
	ld.global.nc.f32 	%f224, [%rd23+3981340];
	st.local.v4.f32 	[%rd20+880], {%f221, %f222, %f223, %f224};
	ld.global.nc.f32 	%f225, [%rd23+3981344];
	ld.global.nc.f32 	%f226, [%rd23+3981348];
	ld.global.nc.f32 	%f227, [%rd23+3981352];
	ld.global.nc.f32 	%f228, [%rd23+3981356];
	st.local.v4.f32 	[%rd20+896], {%f225, %f226, %f227, %f228};
	ld.global.nc.f32 	%f229, [%rd23+3981360];
	ld.global.nc.f32 	%f230, [%rd23+3981364];
	ld.global.nc.f32 	%f231, [%rd23+3981368];
	ld.global.nc.f32 	%f232, [%rd23+3981372];
	st.local.v4.f32 	[%rd20+912], {%f229, %f230, %f231, %f232};
	ld.global.nc.f32 	%f233, [%rd23+3981376];
	ld.global.nc.f32 	%f234, [%rd23+3981380];
	ld.global.nc.f32 	%f235, [%rd23+3981384];
	ld.global.nc.f32 	%f236, [%rd23+3981388];
	st.local.v4.f32 	[%rd20+928], {%f233, %f234, %f235, %f236};
	ld.global.nc.f32 	%f237, [%rd23+3981392];
	ld.global.nc.f32 	%f238, [%rd23+3981396];
	ld.global.nc.f32 	%f239, [%rd23+3981400];
	ld.global.nc.f32 	%f240, [%rd23+3981404];
	st.local.v4.f32 	[%rd20+944], {%f237, %f238, %f239, %f240};
	ld.global.nc.f32 	%f241, [%rd23+3981408];
	ld.global.nc.f32 	%f242, [%rd23+3981412];
	ld.global.nc.f32 	%f243, [%rd23+3981416];
	ld.global.nc.f32 	%f244, [%rd23+3981420];
	st.local.v4.f32 	[%rd20+960], {%f241, %f242, %f243, %f244};
	ld.global.nc.f32 	%f245, [%rd23+3981424];
	ld.global.nc.f32 	%f246, [%rd23+3981428];
	ld.global.nc.f32 	%f247, [%rd23+3981432];
	ld.global.nc.f32 	%f248, [%rd23+3981436];
	st.local.v4.f32 	[%rd20+976], {%f245, %f246, %f247, %f248};
	ld.global.nc.f32 	%f249, [%rd23+3981440];
	ld.global.nc.f32 	%f250, [%rd23+3981444];
	ld.global.nc.f32 	%f251, [%rd23+3981448];
	ld.global.nc.f32 	%f252, [%rd23+3981452];
	st.local.v4.f32 	[%rd20+992], {%f249, %f250, %f251, %f252};
	ld.global.nc.f32 	%f253, [%rd23+3981456];
	ld.global.nc.f32 	%f254, [%rd23+3981460];
	ld.global.nc.f32 	%f255, [%rd23+3981464];
	ld.global.nc.f32 	%f256, [%rd23+3981468];
	st.local.v4.f32 	[%rd20+1008], {%f253, %f254, %f255, %f256};
	ld.global.nc.f32 	%f257, [%rd23+3981472];
	ld.global.nc.f32 	%f258, [%rd23+3981476];
	ld.global.nc.f32 	%f259, [%rd23+3981480];
	ld.global.nc.f32 	%f260, [%rd23+3981484];
	st.local.v4.f32 	[%rd20+1024], {%f257, %f258, %f259, %f260};
	ld.global.nc.f32 	%f261, [%rd23+3981488];
	ld.global.nc.f32 	%f262, [%rd23+3981492];
	ld.global.nc.f32 	%f263, [%rd23+3981496];
	ld.global.nc.f32 	%f264, [%rd23+3981500];
	st.local.v4.f32 	[%rd20+1040], {%f261, %f262, %f263, %f264};
	ld.global.nc.f32 	%f265, [%rd23+3981504];
	ld.global.nc.f32 	%f266, [%rd23+3981508];
	ld.global.nc.f32 	%f267, [%rd23+3981512];
	ld.global.nc.f32 	%f268, [%rd23+3981516];
	st.local.v4.f32 	[%rd20+1056], {%f265, %f266, %f267, %f268};
	ld.global.nc.f32 	%f269, [%rd23+3981520];
	ld.global.nc.f32 	%f270, [%rd23+3981524];
	ld.global.nc.f32 	%f271, [%rd23+3981528];
	ld.global.nc.f32 	%f272, [%rd23+3981532];
	st.local.v4.f32 	[%rd20+1072], {%f269, %f270, %f271, %f272};
	ld.global.nc.f32 	%f273, [%rd23+3981536];
	ld.global.nc.f32 	%f274, [%rd23+3981540];
	ld.global.nc.f32 	%f275, [%rd23+3981544];
	ld.global.nc.f32 	%f276, [%rd23+3981548];
	st.local.v4.f32 	[%rd20+1088], {%f273, %f274, %f275, %f276};
	ld.global.nc.f32 	%f277, [%rd23+3981552];
	ld.global.nc.f32 	%f278, [%rd23+3981556];
	ld.global.nc.f32 	%f279, [%rd23+3981560];
	ld.global.nc.f32 	%f280, [%rd23+3981564];
	st.local.v4.f32 	[%rd20+1104], {%f277, %f278, %f279, %f280};
	ld.global.nc.f32 	%f281, [%rd23+3981568];
	ld.global.nc.f32 	%f282, [%rd23+3981572];
	ld.global.nc.f32 	%f283, [%rd23+3981576];
	ld.global.nc.f32 	%f284, [%rd23+3981580];
	st.local.v4.f32 	[%rd20+1120], {%f281, %f282, %f283, %f284};
	ld.global.nc.f32 	%f285, [%rd23+3981584];
	ld.global.nc.f32 	%f286, [%rd23+3981588];
	ld.global.nc.f32 	%f287, [%rd23+3981592];
	ld.global.nc.f32 	%f288, [%rd23+3981596];
	st.local.v4.f32 	[%rd20+1136], {%f285, %f286, %f287, %f288};
	mul.lo.s32 	%r4, %r30, 24;
	add.s32 	%r5, %r4, %r1;
	mul.lo.s32 	%r34, %r24, %r5;
	mul.wide.s32 	%rd24, %r34, 4;
	add.s64 	%rd5, %rd2, %rd24;
	mov.b32 	%r35, 0;
	st.global.u32 	[%rd5], %r35;
	mul.lo.s32 	%r36, %r26, %r5;
	mul.wide.s32 	%rd25, %r36, 4;
	add.s64 	%rd6, %rd1, %rd25;
	st.global.u32 	[%rd6], %r35;
	setp.lt.s32 	%p1, %r22, 2;
	@%p1 bra 	$L__BB0_15;
	mad.lo.s32 	%r38, %r2, 24, %r1;
	shl.b32 	%r39, %r1, 3;
	add.s32 	%r40, %r39, %r2;
	shl.b32 	%r41, %r40, 2;
	mov.u32 	%r42, _ZZ23default_function_kernelE8red_buf0;
	add.s32 	%r6, %r42, %r41;
	shl.b32 	%r43, %r1, 5;
	add.s32 	%r7, %r42, %r43;
	shl.b32 	%r44, %r28, 1;
	mul.lo.s32 	%r8, %r29, %r5;
	add.s32 	%r9, %r8, %r44;
	shl.b32 	%r45, %r1, 2;
	mov.u32 	%r46, _ZZ23default_function_kernelE20placeholder_d_shared;
	add.s32 	%r10, %r46, %r45;
	mul.lo.s32 	%r11, %r4, %r26;
	mul.lo.s32 	%r12, %r38, %r24;
	shl.b32 	%r47, %r38, 2;
	mov.u32 	%r48, _ZZ23default_function_kernelE18placeholder_shared;
	add.s32 	%r13, %r48, %r47;
	mul.lo.s32 	%r14, %r24, 192;
	shl.b32 	%r49, %r3, 2;
	add.s32 	%r15, %r48, %r49;
	mov.b32 	%r63, 0;
$L__BB0_2:
	mov.u32 	%r16, %r63;
	bar.sync 	0;
	mul.lo.s32 	%r17, %r16, %r25;
	add.s32 	%r51, %r11, %r17;
	mul.wide.s32 	%rd26, %r51, 4;
	add.s64 	%rd27, %rd1, %rd26;
	ld.global.f32 	%f289, [%rd27];
	st.shared.f32 	[_ZZ23default_function_kernelE20placeholder_d_shared], %f289;
	mul.wide.s32 	%rd28, %r26, 4;
	add.s64 	%rd29, %rd27, %rd28;
	ld.global.f32 	%f290, [%rd29];
	st.shared.f32 	[_ZZ23default_function_kernelE20placeholder_d_shared+4], %f290;
	add.s64 	%rd30, %rd29, %rd28;
	ld.global.f32 	%f291, [%rd30];
	st.shared.f32 	[_ZZ23default_function_kernelE20placeholder_d_shared+8], %f291;
	add.s64 	%rd31, %rd30, %rd28;
	ld.global.f32 	%f292, [%rd31];
	st.shared.f32 	[_ZZ23default_function_kernelE20placeholder_d_shared+12], %f292;
	add.s64 	%rd32, %rd31, %rd28;
	ld.global.f32 	%f293, [%rd32];
	st.shared.f32 	[_ZZ23default_function_kernelE20placeholder_d_shared+16], %f293;
	add.s64 	%rd33, %rd32, %rd28;
	ld.global.f32 	%f294, [%rd33];
	st.shared.f32 	[_ZZ23default_function_kernelE20placeholder_d_shared+20], %f294;
	add.s64 	%rd34, %rd33, %rd28;
	ld.global.f32 	%f295, [%rd34];
	st.shared.f32 	[_ZZ23default_function_kernelE20placeholder_d_shared+24], %f295;
	add.s64 	%rd35, %rd34, %rd28;
	ld.global.f32 	%f296, [%rd35];
	st.shared.f32 	[_ZZ23default_function_kernelE20placeholder_d_shared+28], %f296;
	add.s64 	%rd36, %rd35, %rd28;
	ld.global.f32 	%f297, [%rd36];
	st.shared.f32 	[_ZZ23default_function_kernelE20placeholder_d_shared+32], %f297;
	add.s64 	%rd37, %rd36, %rd28;
	ld.global.f32 	%f298, [%rd37];
	st.shared.f32 	[_ZZ23default_function_kernelE20placeholder_d_shared+36], %f298;
	add.s64 	%rd38, %rd37, %rd28;
	ld.global.f32 	%f299, [%rd38];
	st.shared.f32 	[_ZZ23default_function_kernelE20placeholder_d_shared+40], %f299;
	add.s64 	%rd39, %rd38, %rd28;
	ld.global.f32 	%f300, [%rd39];
	st.shared.f32 	[_ZZ23default_function_kernelE20placeholder_d_shared+44], %f300;
	add.s64 	%rd40, %rd39, %rd28;
	ld.global.f32 	%f301, [%rd40];
	st.shared.f32 	[_ZZ23default_function_kernelE20placeholder_d_shared+48], %f301;
	add.s64 	%rd41, %rd40, %rd28;
	ld.global.f32 	%f302, [%rd41];
	st.shared.f32 	[_ZZ23default_function_kernelE20placeholder_d_shared+52], %f302;
	add.s64 	%rd42, %rd41, %rd28;
	ld.global.f32 	%f303, [%rd42];
	st.shared.f32 	[_ZZ23default_function_kernelE20placeholder_d_shared+56], %f303;
	add.s64 	%rd43, %rd42, %rd28;
	ld.global.f32 	%f304, [%rd43];
	st.shared.f32 	[_ZZ23default_function_kernelE20placeholder_d_shared+60], %f304;
	add.s64 	%rd44, %rd43, %rd28;
	ld.global.f32 	%f305, [%rd44];
	st.shared.f32 	[_ZZ23default_function_kernelE20placeholder_d_shared+64], %f305;
	add.s64 	%rd45, %rd44, %rd28;
	ld.global.f32 	%f306, [%rd45];
	st.shared.f32 	[_ZZ23default_function_kernelE20placeholder_d_shared+68], %f306;
	add.s64 	%rd46, %rd45, %rd28;
	ld.global.f32 	%f307, [%rd46];
	st.shared.f32 	[_ZZ23default_function_kernelE20placeholder_d_shared+72], %f307;
	add.s64 	%rd47, %rd46, %rd28;
	ld.global.f32 	%f308, [%rd47];
	st.shared.f32 	[_ZZ23default_function_kernelE20placeholder_d_shared+76], %f308;
	add.s64 	%rd48, %rd47, %rd28;
	ld.global.f32 	%f309, [%rd48];
	st.shared.f32 	[_ZZ23default_function_kernelE20placeholder_d_shared+80], %f309;
	add.s64 	%rd49, %rd48, %rd28;
	ld.global.f32 	%f310, [%rd49];
	st.shared.f32 	[_ZZ23default_function_kernelE20placeholder_d_shared+84], %f310;
	add.s64 	%rd50, %rd49, %rd28;
	ld.global.f32 	%f311, [%rd50];
	st.shared.f32 	[_ZZ23default_function_kernelE20placeholder_d_shared+88], %f311;
	add.s64 	%rd51, %rd50, %rd28;
	ld.global.f32 	%f312, [%rd51];
	st.shared.f32 	[_ZZ23default_function_kernelE20placeholder_d_shared+92], %f312;
	mul.lo.s32 	%r18, %r16, %r23;
	add.s32 	%r52, %r12, %r18;
	mul.wide.s32 	%rd52, %r52, 4;
	add.s64 	%rd7, %rd2, %rd52;
	add.s32 	%r53, %r52, %r14;
	mul.wide.s32 	%rd53, %r53, 4;
	add.s64 	%rd8, %rd2, %rd53;
	add.s32 	%r54, %r53, %r14;
	mul.wide.s32 	%rd54, %r54, 4;
	add.s64 	%rd9, %rd2, %rd54;
	mov.b32 	%r64, 0;
	mov.u64 	%rd68, %rd4;
	mov.u64 	%rd69, %rd3;
$L__BB0_3:
	setp.gt.u32 	%p2, %r2, 3;
	bar.sync 	0;
	ld.global.f32 	%f313, [%rd7];
	st.shared.f32 	[%r13], %f313;
	ld.global.f32 	%f314, [%rd8];
	st.shared.f32 	[%r13+768], %f314;
	ld.global.f32 	%f315, [%rd9];
	st.shared.f32 	[%r13+1536], %f315;
	bar.sync 	0;
	ld.shared.f32 	%f316, [%r15];
	ld.local.v4.f32 	{%f317, %f318, %f319, %f320}, [%rd68+-144];
	fma.rn.f32 	%f321, %f316, %f317, 0f00000000;
	ld.shared.f32 	%f322, [%r15+4];
	fma.rn.f32 	%f323, %f322, %f318, %f321;
	ld.shared.f32 	%f324, [%r15+8];
	fma.rn.f32 	%f325, %f324, %f319, %f323;
	ld.shared.f32 	%f326, [%r15+12];
	fma.rn.f32 	%f327, %f326, %f320, %f325;
	ld.shared.f32 	%f328, [%r15+16];
	ld.local.v4.f32 	{%f329, %f330, %f331, %f332}, [%rd68+-128];
	fma.rn.f32 	%f333, %f328, %f329, %f327;
	ld.shared.f32 	%f334, [%r15+20];
	fma.rn.f32 	%f335, %f334, %f330, %f333;
	ld.shared.f32 	%f336, [%r15+24];
	fma.rn.f32 	%f337, %f336, %f331, %f335;
	ld.shared.f32 	%f338, [%r15+28];
	fma.rn.f32 	%f339, %f338, %f332, %f337;
	ld.shared.f32 	%f340, [%r15+32];
	ld.local.v4.f32 	{%f341, %f342, %f343, %f344}, [%rd68+-112];
	fma.rn.f32 	%f345, %f340, %f341, %f339;
	ld.shared.f32 	%f346, [%r15+36];
	fma.rn.f32 	%f347, %f346, %f342, %f345;
	ld.shared.f32 	%f348, [%r15+40];
	fma.rn.f32 	%f349, %f348, %f343, %f347;
	ld.shared.f32 	%f350, [%r15+44];
	fma.rn.f32 	%f351, %f350, %f344, %f349;
	ld.shared.f32 	%f352, [%r15+48];
	ld.local.v4.f32 	{%f353, %f354, %f355, %f356}, [%rd68+-96];
	fma.rn.f32 	%f357, %f352, %f353, %f351;
	ld.shared.f32 	%f358, [%r15+52];
	fma.rn.f32 	%f359, %f358, %f354, %f357;
	ld.shared.f32 	%f360, [%r15+56];
	fma.rn.f32 	%f361, %f360, %f355, %f359;
	ld.shared.f32 	%f362, [%r15+60];
	fma.rn.f32 	%f363, %f362, %f356, %f361;
	ld.shared.f32 	%f364, [%r15+64];
	ld.local.v4.f32 	{%f365, %f366, %f367, %f368}, [%rd68+-80];
	fma.rn.f32 	%f369, %f364, %f365, %f363;
	ld.shared.f32 	%f370, [%r15+68];
	fma.rn.f32 	%f371, %f370, %f366, %f369;
	ld.shared.f32 	%f372, [%r15+72];
	fma.rn.f32 	%f373, %f372, %f367, %f371;
	ld.shared.f32 	%f374, [%r15+76];
	fma.rn.f32 	%f375, %f374, %f368, %f373;
	ld.shared.f32 	%f376, [%r15+80];
	ld.local.v4.f32 	{%f377, %f378, %f379, %f380}, [%rd68+-64];
	fma.rn.f32 	%f381, %f376, %f377, %f375;
	ld.shared.f32 	%f382, [%r15+84];
	fma.rn.f32 	%f383, %f382, %f378, %f381;
	ld.shared.f32 	%f384, [%r15+88];
	fma.rn.f32 	%f385, %f384, %f379, %f383;
	ld.shared.f32 	%f386, [%r15+92];
	fma.rn.f32 	%f387, %f386, %f380, %f385;
	ld.shared.f32 	%f388, [%r15+96];
	ld.local.v4.f32 	{%f389, %f390, %f391, %f392}, [%rd68+-48];
	fma.rn.f32 	%f393, %f388, %f389, %f387;
	ld.shared.f32 	%f394, [%r15+100];
	fma.rn.f32 	%f395, %f394, %f390, %f393;
	ld.shared.f32 	%f396, [%r15+104];
	fma.rn.f32 	%f397, %f396, %f391, %f395;
	ld.shared.f32 	%f398, [%r15+108];
	fma.rn.f32 	%f399, %f398, %f392, %f397;
	ld.shared.f32 	%f400, [%r15+112];
	ld.local.v4.f32 	{%f401, %f402, %f403, %f404}, [%rd68+-32];
	fma.rn.f32 	%f405, %f400, %f401, %f399;
	ld.shared.f32 	%f406, [%r15+116];
	fma.rn.f32 	%f407, %f406, %f402, %f405;
	ld.shared.f32 	%f408, [%r15+120];
	fma.rn.f32 	%f409, %f408, %f403, %f407;
	ld.shared.f32 	%f410, [%r15+124];
	fma.rn.f32 	%f411, %f410, %f404, %f409;
	ld.shared.f32 	%f412, [%r15+128];
	ld.local.v4.f32 	{%f413, %f414, %f415, %f416}, [%rd68+-16];
	fma.rn.f32 	%f417, %f412, %f413, %f411;
	ld.shared.f32 	%f418, [%r15+132];
	fma.rn.f32 	%f419, %f418, %f414, %f417;
	ld.shared.f32 	%f420, [%r15+136];
	fma.rn.f32 	%f421, %f420, %f415, %f419;
	ld.shared.f32 	%f422, [%r15+140];
	fma.rn.f32 	%f423, %f422, %f416, %f421;
	ld.shared.f32 	%f424, [%r15+144];
	ld.local.v4.f32 	{%f425, %f426, %f427, %f428}, [%rd68];
	fma.rn.f32 	%f429, %f424, %f425, %f423;
	ld.shared.f32 	%f430, [%r15+148];
	fma.rn.f32 	%f431, %f430, %f426, %f429;
	ld.shared.f32 	%f432, [%r15+152];
	fma.rn.f32 	%f433, %f432, %f427, %f431;
	ld.shared.f32 	%f434, [%r15+156];
	fma.rn.f32 	%f435, %f434, %f428, %f433;
	ld.shared.f32 	%f436, [%r15+160];
	ld.local.v4.f32 	{%f437, %f438, %f439, %f440}, [%rd68+16];
	fma.rn.f32 	%f441, %f436, %f437, %f435;
	ld.shared.f32 	%f442, [%r15+164];
	fma.rn.f32 	%f443, %f442, %f438, %f441;
	ld.shared.f32 	%f444, [%r15+168];
	fma.rn.f32 	%f445, %f444, %f439, %f443;
	ld.shared.f32 	%f446, [%r15+172];
	fma.rn.f32 	%f447, %f446, %f440, %f445;
	ld.shared.f32 	%f448, [%r15+176];
	ld.local.v4.f32 	{%f449, %f450, %f451, %f452}, [%rd68+32];
	fma.rn.f32 	%f453, %f448, %f449, %f447;
	ld.shared.f32 	%f454, [%r15+180];
	fma.rn.f32 	%f455, %f454, %f450, %f453;
	ld.shared.f32 	%f456, [%r15+184];
	fma.rn.f32 	%f457, %f456, %f451, %f455;
	ld.shared.f32 	%f458, [%r15+188];
	fma.rn.f32 	%f459, %f458, %f452, %f457;
	ld.shared.f32 	%f460, [%r15+192];
	ld.local.v4.f32 	{%f461, %f462, %f463, %f464}, [%rd68+48];
	fma.rn.f32 	%f465, %f460, %f461, %f459;
	ld.shared.f32 	%f466, [%r15+196];
	fma.rn.f32 	%f467, %f466, %f462, %f465;
	ld.shared.f32 	%f468, [%r15+200];
	fma.rn.f32 	%f469, %f468, %f463, %f467;
	ld.shared.f32 	%f470, [%r15+204];
	fma.rn.f32 	%f471, %f470, %f464, %f469;
	ld.shared.f32 	%f472, [%r15+208];
	ld.local.v4.f32 	{%f473, %f474, %f475, %f476}, [%rd68+64];
	fma.rn.f32 	%f477, %f472, %f473, %f471;
	ld.shared.f32 	%f478, [%r15+212];
	fma.rn.f32 	%f479, %f478, %f474, %f477;
	ld.shared.f32 	%f480, [%r15+216];
	fma.rn.f32 	%f481, %f480, %f475, %f479;
	ld.shared.f32 	%f482, [%r15+220];
	fma.rn.f32 	%f483, %f482, %f476, %f481;
	ld.shared.f32 	%f484, [%r15+224];
	ld.local.v4.f32 	{%f485, %f486, %f487, %f488}, [%rd68+80];
	fma.rn.f32 	%f489, %f484, %f485, %f483;
	ld.shared.f32 	%f490, [%r15+228];
	fma.rn.f32 	%f491, %f490, %f486, %f489;
	ld.shared.f32 	%f492, [%r15+232];
	fma.rn.f32 	%f493, %f492, %f487, %f491;
	ld.shared.f32 	%f494, [%r15+236];
	fma.rn.f32 	%f495, %f494, %f488, %f493;
	ld.shared.f32 	%f496, [%r15+240];
	ld.local.v4.f32 	{%f497, %f498, %f499, %f500}, [%rd68+96];
	fma.rn.f32 	%f501, %f496, %f497, %f495;
	ld.shared.f32 	%f502, [%r15+244];
	fma.rn.f32 	%f503, %f502, %f498, %f501;
	ld.shared.f32 	%f504, [%r15+248];
	fma.rn.f32 	%f505, %f504, %f499, %f503;
	ld.shared.f32 	%f506, [%r15+252];
	fma.rn.f32 	%f507, %f506, %f500, %f505;
	ld.shared.f32 	%f508, [%r15+256];
	ld.local.v4.f32 	{%f509, %f510, %f511, %f512}, [%rd68+112];
	fma.rn.f32 	%f513, %f508, %f509, %f507;
	ld.shared.f32 	%f514, [%r15+260];
	fma.rn.f32 	%f515, %f514, %f510, %f513;
	ld.shared.f32 	%f516, [%r15+264];
	fma.rn.f32 	%f517, %f516, %f511, %f515;
	ld.shared.f32 	%f518, [%r15+268];
	fma.rn.f32 	%f519, %f518, %f512, %f517;
	ld.shared.f32 	%f520, [%r15+272];
	ld.local.v4.f32 	{%f521, %f522, %f523, %f524}, [%rd68+128];
	fma.rn.f32 	%f525, %f520, %f521, %f519;
	ld.shared.f32 	%f526, [%r15+276];
	fma.rn.f32 	%f527, %f526, %f522, %f525;
	ld.shared.f32 	%f528, [%r15+280];
	fma.rn.f32 	%f529, %f528, %f523, %f527;
	ld.shared.f32 	%f530, [%r15+284];
	fma.rn.f32 	%f531, %f530, %f524, %f529;
	bar.sync 	0;
	st.volatile.shared.f32 	[%r6], %f531;
	bar.sync 	0;
	@%p2 bra 	$L__BB0_5;
	ld.volatile.shared.f32 	%f532, [%r6];
	ld.volatile.shared.f32 	%f533, [%r6+16];
	add.f32 	%f534, %f532, %f533;
	st.volatile.shared.f32 	[%r6], %f534;
$L__BB0_5:
	setp.gt.u32 	%p3, %r2, 1;
	bar.sync 	0;
	@%p3 bra 	$L__BB0_7;
	ld.volatile.shared.f32 	%f535, [%r6];
	ld.volatile.shared.f32 	%f536, [%r6+8];
	add.f32 	%f537, %f535, %f536;
	st.volatile.shared.f32 	[%r6], %f537;
$L__BB0_7:
	setp.ne.s32 	%p4, %r2, 0;
	bar.sync 	0;
	@%p4 bra 	$L__BB0_9;
	ld.volatile.shared.f32 	%f538, [%r7];
	ld.volatile.shared.f32 	%f539, [%r7+4];
	add.f32 	%f540, %f538, %f539;
	st.volatile.shared.f32 	[%r7], %f540;
$L__BB0_9:
	bar.sync 	0;
	@%p4 bra 	$L__BB0_11;
	ld.volatile.shared.f32 	%f541, [%r7];
	st.local.f32 	[%rd69], %f541;
$L__BB0_11:
	add.s32 	%r64, %r64, 1;
	add.s64 	%rd69, %rd69, 4;
	add.s64 	%rd68, %rd68, 288;
	setp.ne.s32 	%p6, %r64, 4;
	@%p6 bra 	$L__BB0_3;
	setp.ne.s32 	%p7, %r2, 0;
	@%p7 bra 	$L__BB0_14;
	ld.param.u32 	%r62, [default_function_kernel_param_9];
	ld.param.u64 	%rd67, [default_function_kernel_param_1];
	mad.lo.s32 	%r55, %r62, %r16, %r62;
	add.s32 	%r56, %r9, %r55;
	cvta.to.global.u64 	%rd55, %rd67;
	mul.wide.s32 	%rd56, %r56, 4;
	add.s64 	%rd57, %rd55, %rd56;
	ld.global.nc.f32 	%f542, [%rd57];
	ld.local.v4.f32 	{%f543, %f544, %f545, %f546}, [%rd3];
	add.f32 	%f547, %f542, %f545;
	mov.f32 	%f548, 0f00000000;
	sub.f32 	%f549, %f548, %f547;
	mul.f32 	%f550, %f549, 0f3FB8AA3B;
	ex2.approx.f32 	%f551, %f550;
	add.f32 	%f552, %f551, 0f3F800000;
	rcp.rn.f32 	%f553, %f552;
	ld.shared.f32 	%f554, [%r10];
	add.s32 	%r57, %r55, %r8;
	mul.wide.s32 	%rd58, %r57, 4;
	add.s64 	%rd59, %rd55, %rd58;
	ld.global.nc.f32 	%f555, [%rd59];
	add.f32 	%f556, %f555, %f543;
	sub.f32 	%f557, %f548, %f556;
	mul.f32 	%f558, %f557, 0f3FB8AA3B;
	ex2.approx.f32 	%f559, %f558;
	add.f32 	%f560, %f559, 0f3F800000;
	rcp.rn.f32 	%f561, %f560;
	mul.wide.s32 	%rd60, %r28, 4;
	add.s64 	%rd61, %rd59, %rd60;
	ld.global.nc.f32 	%f562, [%rd61];
	add.f32 	%f563, %f562, %f544;
	abs.f32 	%f564, %f563;
	mul.f32 	%f565, %f564, 0f4038AA3B;
	ex2.approx.ftz.f32 	%f566, %f565;
	add.f32 	%f567, %f566, 0f3F800000;
	rcp.approx.ftz.f32 	%f568, %f567;
	fma.rn.f32 	%f569, %f568, 0fC0000000, 0f3F800000;
	setp.ge.f32 	%p8, %f564, 0f41102CB4;
	selp.f32 	%f570, 0f3F800000, %f569, %p8;
	copysign.f32 	%f571, %f563, %f570;
	mul.f32 	%f572, %f563, %f563;
	fma.rn.f32 	%f573, %f572, 0f3C80F082, 0fBD563CAE;
	fma.rn.f32 	%f574, %f573, %f572, 0f3E085941;
	fma.rn.f32 	%f575, %f574, %f572, 0fBEAAA9ED;
	fma.rn.f32 	%f576, %f575, %f572, 0f00000000;
	fma.rn.f32 	%f577, %f576, %f563, %f563;
	setp.ge.f32 	%p9, %f564, 0f3F19999A;
	selp.f32 	%f578, %f571, %f577, %p9;
	mul.f32 	%f579, %f561, %f578;
	fma.rn.f32 	%f580, %f554, %f553, %f579;
	add.s64 	%rd62, %rd57, %rd60;
	ld.global.nc.f32 	%f581, [%rd62];
	add.f32 	%f582, %f581, %f546;
	sub.f32 	%f583, %f548, %f582;
	mul.f32 	%f584, %f583, 0f3FB8AA3B;
	ex2.approx.f32 	%f585, %f584;
	add.f32 	%f586, %f585, 0f3F800000;
	rcp.rn.f32 	%f587, %f586;
	abs.f32 	%f588, %f580;
	mul.f32 	%f589, %f588, 0f4038AA3B;
	ex2.approx.ftz.f32 	%f590, %f589;
	add.f32 	%f591, %f590, 0f3F800000;
	rcp.approx.ftz.f32 	%f592, %f591;
	fma.rn.f32 	%f593, %f592, 0fC0000000, 0f3F800000;
	setp.ge.f32 	%p10, %f588, 0f41102CB4;
	selp.f32 	%f594, 0f3F800000, %f593, %p10;
	copysign.f32 	%f595, %f580, %f594;
	mul.f32 	%f596, %f580, %f580;
	fma.rn.f32 	%f597, %f596, 0f3C80F082, 0fBD563CAE;
	fma.rn.f32 	%f598, %f597, %f596, 0f3E085941;
	fma.rn.f32 	%f599, %f598, %f596, 0fBEAAA9ED;
	fma.rn.f32 	%f600, %f599, %f596, 0f00000000;
	fma.rn.f32 	%f601, %f600, %f580, %f580;
	setp.ge.f32 	%p11, %f588, 0f3F19999A;
	selp.f32 	%f602, %f595, %f601, %p11;
	mul.f32 	%f603, %f587, %f602;
	add.s32 	%r58, %r18, %r23;
	mul.wide.s32 	%rd63, %r58, 4;
	add.s64 	%rd64, %rd5, %rd63;
	st.global.f32 	[%rd64], %f603;
	add.s32 	%r59, %r17, %r25;
	mul.wide.s32 	%rd65, %r59, 4;
	add.s64 	%rd66, %rd6, %rd65;
	st.global.f32 	[%rd66], %f580;
$L__BB0_14:
	ld.param.u32 	%r61, [default_function_kernel_param_4];
	add.s32 	%r63, %r16, 1;
	add.s32 	%r60, %r61, -2;
	setp.ne.s32 	%p12, %r16, %r60;
	@%p12 bra 	$L__BB0_2;
$L__BB0_15:
	ret;

}


// ===== COMPILED SASS (sm_100) =====

	.target	sm_100

	.elftype	@"ET_EXEC"


//--------------------- .note.nv.tkinfo           --------------------------
	.section	.note.nv.tkinfo,"",@"SHT_NOTE"
	.sectionflags	@"SHF_NOTE_NV_TKINFO"
	.tkinfo
        /*0018*/ 	.word	0x00000002
        /*0030*/ 	.string	""
        /*0030*/ 	.string	"ptxas"
        /*0030*/ 	.string	"Cuda compilation tools, release 13.0, V13.0.88"
        /*0030*/ 	.string	"Build cuda_13.0.r13.0/compiler.36424714_0"
        /*0030*/ 	.string	"-arch sm_100 -m 64 "



//--------------------- .note.nv.cuinfo           --------------------------
	.section	.note.nv.cuinfo,"",@"SHT_NOTE"
	.sectionflags	@"SHF_NOTE_NV_CUINFO"
        /*0018*/ 	.short	0x0002
        /*001a*/ 	.short	0x0064
        /*001c*/ 	.short	0x0082
	.zero		2


//--------------------- .nv.info                  --------------------------
	.section	.nv.info,"",@"SHT_CUDA_INFO"
	.align	4


	//----- nvinfo : EIATTR_REGCOUNT
	.align		4
        /*0000*/ 	.byte	0x04, 0x2f
        /*0002*/ 	.short	(.L_1 - .L_0)
	.align		4
.L_0:
        /*0004*/ 	.word	index@(default_function_kernel)
        /*0008*/ 	.word	0x00000020


	//----- nvinfo : EIATTR_FRAME_SIZE
	.align		4
.L_1:
        /*000c*/ 	.byte	0x04, 0x11
        /*000e*/ 	.short	(.L_3 - .L_2)
	.align		4
.L_2:
        /*0010*/ 	.word	index@($__internal_0_$__cuda_sm20_rcp_rn_f32_slowpath)
        /*0014*/ 	.word	0x00000490


	//----- nvinfo : EIATTR_FRAME_SIZE
	.align		4
.L_3:
        /*0018*/ 	.byte	0x04, 0x11
        /*001a*/ 	.short	(.L_5 - .L_4)
	.align		4
.L_4:
        /*001c*/ 	.word	index@(default_function_kernel)
        /*0020*/ 	.word	0x00000490


	//----- nvinfo : EIATTR_MIN_STACK_SIZE
	.align		4
.L_5:
        /*0024*/ 	.byte	0x04, 0x12
        /*0026*/ 	.short	(.L_7 - .L_6)
	.align		4
.L_6:
        /*0028*/ 	.word	index@(default_function_kernel)
        /*002c*/ 	.word	0x00000490
.L_7:


//--------------------- .nv.compat                --------------------------
	.section	.nv.compat,"",@"SHT_CUDA_COMPAT_INFO"
	.align	4
        /*0000*/ 	.byte	0x02, 0x09, 0x00, 0x00, 0x02, 0x02, 0x01, 0x00, 0x02, 0x05, 0x05, 0x00, 0x03, 0x07, 0x01, 0x01
        /*0010*/ 	.byte	0x02, 0x03, 0x00, 0x00, 0x02, 0x06, 0x01, 0x00, 0x04, 0x0b, 0x08, 0x00, 0x01, 0x00, 0x00, 0x00
        /*0020*/ 	.byte	0x00, 0x00, 0x00, 0x00


//--------------------- .nv.info.default_function_kernel --------------------------
	.section	.nv.info.default_function_kernel,"",@"SHT_CUDA_INFO"
	.sectionflags	@""
	.align	4


	//----- nvinfo : EIATTR_CUDA_API_VERSION
	.align		4
        /*0000*/ 	.byte	0x04, 0x37
        /*0002*/ 	.short	(.L_9 - .L_8)
.L_8:
        /*0004*/ 	.word	0x00000082


	//----- nvinfo : EIATTR_KPARAM_INFO
	.align		4
.L_9:
        /*0008*/ 	.byte	0x04, 0x17
        /*000a*/ 	.short	(.L_11 - .L_10)
.L_10:
        /*000c*/ 	.word	0x00000000
        /*0010*/ 	.short	0x000b
        /*0012*/ 	.short	0x003c
        /*0014*/ 	.byte	0x00, 0xf0, 0x11, 0x00


	//----- nvinfo : EIATTR_KPARAM_INFO
	.align		4
.L_11:
        /*0018*/ 	.byte	0x04, 0x17
        /*001a*/ 	.short	(.L_13 - .L_12)
.L_12:
        /*001c*/ 	.word	0x00000000
        /*0020*/ 	.short	0x000a
        /*0022*/ 	.short	0x0038
        /*0024*/ 	.byte	0x00, 0xf0, 0x11, 0x00


	//----- nvinfo : EIATTR_KPARAM_INFO
	.align		4
.L_13:
        /*0028*/ 	.byte	0x04, 0x17
        /*002a*/ 	.short	(.L_15 - .L_14)
.L_14:
        /*002c*/ 	.word	0x00000000
        /*0030*/ 	.short	0x0009
        /*0032*/ 	.short	0x0034
        /*0034*/ 	.byte	0x00, 0xf0, 0x11, 0x00


	//----- nvinfo : EIATTR_KPARAM_INFO
	.align		4
.L_15:
        /*0038*/ 	.byte	0x04, 0x17
        /*003a*/ 	.short	(.L_17 - .L_16)
.L_16:
        /*003c*/ 	.word	0x00000000
        /*0040*/ 	.short	0x0008
        /*0042*/ 	.short	0x0030
        /*0044*/ 	.byte	0x00, 0xf0, 0x11, 0x00


	//----- nvinfo : EIATTR_KPARAM_INFO
	.align		4
.L_17:
        /*0048*/ 	.byte	0x04, 0x17
        /*004a*/ 	.short	(.L_19 - .L_18)
.L_18:
        /*004c*/ 	.word	0x00000000
        /*0050*/ 	.short	0x0007
        /*0052*/ 	.short	0x002c
        /*0054*/ 	.byte	0x00, 0xf0, 0x11, 0x00


	//----- nvinfo : EIATTR_KPARAM_INFO
	.align		4
.L_19:
        /*0058*/ 	.byte	0x04, 0x17
        /*005a*/ 	.short	(.L_21 - .L_20)
.L_20:
        /*005c*/ 	.word	0x00000000
        /*0060*/ 	.short	0x0006
        /*0062*/ 	.short	0x0028
        /*0064*/ 	.byte	0x00, 0xf0, 0x11, 0x00


	//----- nvinfo : EIATTR_KPARAM_INFO
	.align		4
.L_21:
        /*0068*/ 	.byte	0x04, 0x17
        /*006a*/ 	.short	(.L_23 - .L_22)
.L_22:
        /*006c*/ 	.word	0x00000000
        /*0070*/ 	.short	0x0005
        /*0072*/ 	.short	0x0024
        /*0074*/ 	.byte	0x00, 0xf0, 0x11, 0x00


	//----- nvinfo : EIATTR_KPARAM_INFO
	.align		4
.L_23:
        /*0078*/ 	.byte	0x04, 0x17
        /*007a*/ 	.short	(.L_25 - .L_24)
.L_24:
        /*007c*/ 	.word	0x00000000
        /*0080*/ 	.short	0x0004
        /*0082*/ 	.short	0x0020
        /*0084*/ 	.byte	0x00, 0xf0, 0x11, 0x00


	//----- nvinfo : EIATTR_KPARAM_INFO
	.align		4
.L_25:
        /*0088*/ 	.byte	0x04, 0x17
        /*008a*/ 	.short	(.L_27 - .L_26)
.L_26:
        /*008c*/ 	.word	0x00000000
        /*0090*/ 	.short	0x0003
        /*0092*/ 	.short	0x0018
        /*0094*/ 	.byte	0x00, 0xf5, 0x21, 0x00


	//----- nvinfo : EIATTR_KPARAM_INFO
	.align		4
.L_27:
        /*0098*/ 	.byte	0x04, 0x17
        /*009a*/ 	.short	(.L_29 - .L_28)
.L_28:
        /*009c*/ 	.word	0x00000000
        /*00a0*/ 	.short	0x0002
        /*00a2*/ 	.short	0x0010
        /*00a4*/ 	.byte	0x00, 0xf5, 0x21, 0x00


	//----- nvinfo : EIATTR_KPARAM_INFO
	.align		4
.L_29:
        /*00a8*/ 	.byte	0x04, 0x17
        /*00aa*/ 	.short	(.L_31 - .L_30)
.L_30:
        /*00ac*/ 	.word	0x00000000
        /*00b0*/ 	.short	0x0001
        /*00b2*/ 	.short	0x0008
        /*00b4*/ 	.byte	0x00, 0xf5, 0x21, 0x00


	//----- nvinfo : EIATTR_KPARAM_INFO
	.align		4
.L_31:
        /*00b8*/ 	.byte	0x04, 0x17
        /*00ba*/ 	.short	(.L_33 - .L_32)
.L_32:
        /*00bc*/ 	.word	0x00000000
        /*00c0*/ 	.short	0x0000
        /*00c2*/ 	.short	0x0000
        /*00c4*/ 	.byte	0x00, 0xf5, 0x21, 0x00


	//----- nvinfo : EIATTR_SPARSE_MMA_MASK
	.align		4
.L_33:
        /*00c8*/ 	.byte	0x03, 0x50
        /*00ca*/ 	.short	0x0000


	//----- nvinfo : EIATTR_MAXREG_COUNT
	.align		4
        /*00cc*/ 	.byte	0x03, 0x1b
        /*00ce*/ 	.short	0x00ff


	//----- nvinfo : EIATTR_NUM_BARRIERS
	.align		4
        /*00d0*/ 	.byte	0x02, 0x4c
        /*00d2*/ 	.byte	0x01
	.zero		1


	//----- nvinfo : EIATTR_MERCURY_ISA_VERSION
	.align		4
        /*00d4*/ 	.byte	0x03, 0x5f
        /*00d6*/ 	.short	0x0101


	//----- nvinfo : EIATTR_VRC_CTA_INIT_COUNT
	.align		4
        /*00d8*/ 	.byte	0x02, 0x4a
	.zero		1
	.zero		1


	//----- nvinfo : EIATTR_EXIT_INSTR_OFFSETS
	.align		4
        /*00dc*/ 	.byte	0x04, 0x1c
        /*00de*/ 	.short	(.L_35 - .L_34)


	//   ....[0]....
.L_34:
        /*00e0*/ 	.word	0x00001820


	//   ....[1]....
        /*00e4*/ 	.word	0x000030e0


	//----- nvinfo : EIATTR_MAX_THREADS
	.align		4
.L_35:
        /*00e8*/ 	.byte	0x04, 0x05
        /*00ea*/ 	.short	(.L_37 - .L_36)
.L_36:
        /*00ec*/ 	.word	0x000000c0
        /*00f0*/ 	.word	0x00000001
        /*00f4*/ 	.word	0x00000001


	//----- nvinfo : EIATTR_CRS_STACK_SIZE
	.align		4
.L_37:
        /*00f8*/ 	.byte	0x04, 0x1e
        /*00fa*/ 	.short	(.L_39 - .L_38)
.L_38:
        /*00fc*/ 	.word	0x00000000


	//----- nvinfo : EIATTR_CBANK_PARAM_SIZE
	.align		4
.L_39:
        /*0100*/ 	.byte	0x03, 0x19
        /*0102*/ 	.short	0x0040


	//----- nvinfo : EIATTR_PARAM_CBANK
	.align		4
        /*0104*/ 	.byte	0x04, 0x0a
        /*0106*/ 	.short	(.L_41 - .L_40)
	.align		4
.L_40:
        /*0108*/ 	.word	index@(.nv.constant0.default_function_kernel)
        /*010c*/ 	.short	0x0380
        /*010e*/ 	.short	0x0040


	//----- nvinfo : EIATTR_SW_WAR
	.align		4
.L_41:
        /*0110*/ 	.byte	0x04, 0x36
        /*0112*/ 	.short	(.L_43 - .L_42)
.L_42:
        /*0114*/ 	.word	0x00000008
.L_43:


//--------------------- .nv.callgraph             --------------------------
	.section	.nv.callgraph,"",@"SHT_CUDA_CALLGRAPH"
	.align	4
	.sectionentsize	8
	.align		4
        /*0000*/ 	.word	0x00000000
	.align		4
        /*0004*/ 	.word	0xffffffff
	.align		4
        /*0008*/ 	.word	0x00000000
	.align		4
        /*000c*/ 	.word	0xfffffffe
	.align		4
        /*0010*/ 	.word	0x00000000
	.align		4
        /*0014*/ 	.word	0xfffffffd
	.align		4
        /*0018*/ 	.word	0x00000000
	.align		4
        /*001c*/ 	.word	0xfffffffc


//--------------------- .text.default_function_kernel --------------------------
	.section	.text.default_function_kernel,"ax",@progbits
	.align	128
        .global         default_function_kernel
        .type           default_function_kernel,@function
        .size           default_function_kernel,(.L_x_18 - default_function_kernel)
        .other          default_function_kernel,@"STO_CUDA_ENTRY STV_DEFAULT"
default_function_kernel:
.text.default_function_kernel:
[----:B------:R-:W0:Y:S01]  /*0000*/  LDC R1, c[0x0][0x37c] ;  /* 0x0000df00ff017b82 */ /* 0x000e220000000800 */
[----:B------:R-:W1:Y:S07]  /*0010*/  S2R R0, SR_CTAID.X ;  /* 0x0000000000007919 */ /* 0x000e6e0000002500 */
[----:B------:R-:W2:Y:S01]  /*0020*/  LDC.64 R2, c[0x0][0x380] ;  /* 0x0000e000ff027b82 */ /* 0x000ea20000000a00 */
[----:B------:R-:W3:Y:S01]  /*0030*/  LDCU.64 UR8, c[0x0][0x358] ;  /* 0x00006b00ff0877ac */ /* 0x000ee20008000a00 */
[----:B0-----:R-:W-:Y:S01]  /*0040*/  IADD3 R1, PT, PT, R1, -0x490, RZ ;  /* 0xfffffb7001017810 */ /* 0x001fe20007ffe0ff */
[----:B------:R-:W1:Y:S01]  /*0050*/  S2R R4, SR_TID.X ;  /* 0x0000000000047919 */ /* 0x000e620000002100 */
[----:B------:R-:W0:Y:S01]  /*0060*/  LDCU UR4, c[0x0][0x3a8] ;  /* 0x00007500ff0477ac */ /* 0x000e220008000800 */
[----:B------:R-:W4:Y:S03]  /*0070*/  S2R R5, SR_TID.Y ;  /* 0x0000000000057919 */ /* 0x000f260000002200 */
[----:B------:R-:W5:Y:S01]  /*0080*/  LDC.64 R28, c[0x0][0x390] ;  /* 0x0000e400ff1c7b82 */ /* 0x000f620000000a00 */
[----:B------:R-:W0:Y:S01]  /*0090*/  LDCU UR5, c[0x0][0x3b0] ;  /* 0x00007600ff0577ac */ /* 0x000e220008000800 */
[----:B-1----:R-:W-:-:S05]  /*00a0*/  IMAD R4, R0, 0x18, R4 ;  /* 0x0000001800047824 */ /* 0x002fca00078e0204 */
[----:B----4-:R-:W-:-:S05]  /*00b0*/  LEA R4, R4, R5, 0x3 ;  /* 0x0000000504047211 */ /* 0x010fca00078e18ff */
[----:B------:R-:W-:-:S04]  /*00c0*/  IMAD R5, R4, 0x48, RZ ;  /* 0x0000004804057824 */ /* 0x000fc800078e02ff */
[----:B--2---:R-:W-:-:S05]  /*00d0*/  IMAD.WIDE.U32 R2, R5, 0x4, R2 ;  /* 0x0000000405027825 */ /* 0x004fca00078e0002 */
[----:B---3--:R-:W2:Y:S04]  /*00e0*/  LDG.E.CONSTANT R16, desc[UR8][R2.64+0x10] ;  /* 0x0000100802107981 */ /* 0x008ea8000c1e9900 */
[----:B------:R-:W2:Y:S04]  /*00f0*/  LDG.E.CONSTANT R17, desc[UR8][R2.64+0x14] ;  /* 0x0000140802117981 */ /* 0x000ea8000c1e9900 */
[----:B------:R-:W2:Y:S04]  /*0100*/  LDG.E.CONSTANT R18, desc[UR8][R2.64+0x18] ;  /* 0x0000180802127981 */ /* 0x000ea8000c1e9900 */
[----:B------:R-:W2:Y:S04]  /*0110*/  LDG.E.CONSTANT R19, desc[UR8][R2.64+0x1c] ;  /* 0x00001c0802137981 */ /* 0x000ea8000c1e9900 */
[----:B------:R-:W3:Y:S04]  /*0120*/  LDG.E.CONSTANT R20, desc[UR8][R2.64] ;  /* 0x0000000802147981 */ /* 0x000ee8000c1e9900 */
[----:B------:R-:W3:Y:S04]  /*0130*/  LDG.E.CONSTANT R21, desc[UR8][R2.64+0x4] ;  /* 0x0000040802157981 */ /* 0x000ee8000c1e9900 */
[----:B------:R-:W3:Y:S04]  /*0140*/  LDG.E.CONSTANT R22, desc[UR8][R2.64+0x8] ;  /* 0x0000080802167981 */ /* 0x000ee8000c1e9900 */
[----:B------:R-:W3:Y:S04]  /*0150*/  LDG.E.CONSTANT R23, desc[UR8][R2.64+0xc] ;  /* 0x00000c0802177981 */ /* 0x000ee8000c1e9900 */
[----:B------:R-:W4:Y:S04]  /*0160*/  LDG.E.CONSTANT R12, desc[UR8][R2.64+0x40] ;  /* 0x00004008020c7981 */ /* 0x000f28000c1e9900 */
[----:B------:R-:W4:Y:S04]  /*0170*/  LDG.E.CONSTANT R13, desc[UR8][R2.64+0x44] ;  /* 0x00004408020d7981 */ /* 0x000f28000c1e9900 */
[----:B------:R-:W4:Y:S04]  /*0180*/  LDG.E.CONSTANT R14, desc[UR8][R2.64+0x48] ;  /* 0x00004808020e7981 */ /* 0x000f28000c1e9900 */
[----:B------:R-:W4:Y:S04]  /*0190*/  LDG.E.CONSTANT R15, desc[UR8][R2.64+0x4c] ;  /* 0x00004c08020f7981 */ /* 0x000f28000c1e9900 */
[----:B------:R-:W5:Y:S04]  /*01a0*/  LDG.E.CONSTANT R8, desc[UR8][R2.64+0x30] ;  /* 0x0000300802087981 */ /* 0x000f68000c1e9900 */
        /* <DEDUP_REMOVED lines=11> */
[----:B--2---:R1:W-:Y:S04]  /*0260*/  STL.128 [R1+0x10], R16 ;  /* 0x0000101001007387 */ /* 0x0043e80000100c00 */
[----:B-1----:R-:W2:Y:S04]  /*0270*/  LDG.E.CONSTANT R16, desc[UR8][R2.64+0x50] ;  /* 0x0000500802107981 */ /* 0x002ea8000c1e9900 */
[----:B------:R-:W2:Y:S04]  /*0280*/  LDG.E.CONSTANT R17, desc[UR8][R2.64+0x54] ;  /* 0x0000540802117981 */ /* 0x000ea8000c1e9900 */
[----:B------:R-:W2:Y:S04]  /*0290*/  LDG.E.CONSTANT R18, desc[UR8][R2.64+0x58] ;  /* 0x0000580802127981 */ /* 0x000ea8000c1e9900 */
[----:B------:R-:W2:Y:S04]  /*02a0*/  LDG.E.CONSTANT R19, desc[UR8][R2.64+0x5c] ;  /* 0x00005c0802137981 */ /* 0x000ea8000c1e9900 */
[----:B---3--:R1:W-:Y:S04]  /*02b0*/  STL.128 [R1], R20 ;  /* 0x0000001401007387 */ /* 0x0083e80000100c00 */
[----:B----4-:R3:W-:Y:S04]  /*02c0*/  STL.128 [R1+0x40], R12 ;  /* 0x0000400c01007387 */ /* 0x0107e80000100c00 */
[----:B-1----:R-:W4:Y:S04]  /*02d0*/  LDG.E.CONSTANT R20, desc[UR8][R2.64+0x60] ;  /* 0x0000600802147981 */ /* 0x002f28000c1e9900 */
[----:B------:R-:W4:Y:S04]  /*02e0*/  LDG.E.CONSTANT R21, desc[UR8][R2.64+0x64] ;  /* 0x0000640802157981 */ /* 0x000f28000c1e9900 */
[----:B------:R-:W4:Y:S04]  /*02f0*/  LDG.E.CONSTANT R22, desc[UR8][R2.64+0x68] ;  /* 0x0000680802167981 */ /* 0x000f28000c1e9900 */
[----:B------:R-:W4:Y:S04]  /*0300*/  LDG.E.CONSTANT R23, desc[UR8][R2.64+0x6c] ;  /* 0x00006c0802177981 */ /* 0x000f28000c1e9900 */
[----:B-----5:R1:W-:Y:S04]  /*0310*/  STL.128 [R1+0x30], R8 ;  /* 0x0000300801007387 */ /* 0x0203e80000100c00 */
[----:B---3--:R-:W3:Y:S04]  /*0320*/  LDG.E.CONSTANT R12, desc[UR8][R2.64+0x90] ;  /* 0x00009008020c7981 */ /* 0x008ee8000c1e9900 */
[----:B------:R-:W3:Y:S04]  /*0330*/  LDG.E.CONSTANT R13, desc[UR8][R2.64+0x94] ;  /* 0x00009408020d7981 */ /* 0x000ee8000c1e9900 */
[----:B------:R-:W3:Y:S04]  /*0340*/  LDG.E.CONSTANT R14, desc[UR8][R2.64+0x98] ;  /* 0x00009808020e7981 */ /* 0x000ee8000c1e9900 */
[----:B------:R-:W3:Y:S04]  /*0350*/  LDG.E.CONSTANT R15, desc[UR8][R2.64+0x9c] ;  /* 0x00009c08020f7981 */ /* 0x000ee8000c1e9900 */
[----:B-1----:R-:W5:Y:S04]  /*0360*/  LDG.E.CONSTANT R8, desc[UR8][R2.64+0x80] ;  /* 0x0000800802087981 */ /* 0x002f68000c1e9900 */
        /* <DEDUP_REMOVED lines=8> */
[----:B------:R1:W-:Y:S04]  /*03f0*/  STL.128 [R1+0x20], R4 ;  /* 0x0000200401007387 */ /* 0x0003e80000100c00 */
[----:B-1----:R-:W2:Y:S04]  /*0400*/  LDG.E.CONSTANT R4, desc[UR8][R2.64+0x70] ;  /* 0x0000700802047981 */ /* 0x002ea8000c1e9900 */
[----:B------:R-:W2:Y:S04]  /*0410*/  LDG.E.CONSTANT R5, desc[UR8][R2.64+0x74] ;  /* 0x0000740802057981 */ /* 0x000ea8000c1e9900 */
[----:B------:R-:W2:Y:S04]  /*0420*/  LDG.E.CONSTANT R6, desc[UR8][R2.64+0x78] ;  /* 0x0000780802067981 */ /* 0x000ea8000c1e9900 */
[----:B------:R-:W2:Y:S04]  /*0430*/  LDG.E.CONSTANT R7, desc[UR8][R2.64+0x7c] ;  /* 0x00007c0802077981 */ /* 0x000ea8000c1e9900 */
[----:B----4-:R1:W-:Y:S04]  /*0440*/  STL.128 [R1+0x60], R20 ;  /* 0x0000601401007387 */ /* 0x0103e80000100c00 */
[----:B---3--:R3:W-:Y:S04]  /*0450*/  STL.128 [R1+0x90], R12 ;  /* 0x0000900c01007387 */ /* 0x0087e80000100c00 */
[----:B-----5:R4:W-:Y:S04]  /*0460*/  STL.128 [R1+0x80], R8 ;  /* 0x0000800801007387 */ /* 0x0209e80000100c00 */
[----:B-1----:R-:W5:Y:S04]  /*0470*/  LDG.E.CONSTANT R20, desc[UR8][R2.64+0xb0] ;  /* 0x0000b00802147981 */ /* 0x002f68000c1e9900 */
[----:B------:R-:W5:Y:S04]  /*0480*/  LDG.E.CONSTANT R21, desc[UR8][R2.64+0xb4] ;  /* 0x0000b40802157981 */ /* 0x000f68000c1e9900 */
[----:B------:R-:W5:Y:S04]  /*0490*/  LDG.E.CONSTANT R22, desc[UR8][R2.64+0xb8] ;  /* 0x0000b80802167981 */ /* 0x000f68000c1e9900 */
[----:B------:R-:W5:Y:S04]  /*04a0*/  LDG.E.CONSTANT R23, desc[UR8][R2.64+0xbc] ;  /* 0x0000bc0802177981 */ /* 0x000f68000c1e9900 */
[----:B---3--:R-:W3:Y:S04]  /*04b0*/  LDG.E.CONSTANT R12, desc[UR8][R2.64+0xe0] ;  /* 0x0000e008020c7981 */ /* 0x008ee8000c1e9900 */
[----:B------:R-:W3:Y:S04]  /*04c0*/  LDG.E.CONSTANT R13, desc[UR8][R2.64+0xe4] ;  /* 0x0000e408020d7981 */ /* 0x000ee8000c1e9900 */
[----:B------:R-:W3:Y:S04]  /*04d0*/  LDG.E.CONSTANT R14, desc[UR8][R2.64+0xe8] ;  /* 0x0000e808020e7981 */ /* 0x000ee8000c1e9900 */
[----:B------:R-:W3:Y:S04]  /*04e0*/  LDG.E.CONSTANT R15, desc[UR8][R2.64+0xec] ;  /* 0x0000ec08020f7981 */ /* 0x000ee8000c1e9900 */
[----:B----4-:R-:W4:Y:S04]  /*04f0*/  LDG.E.CONSTANT R8, desc[UR8][R2.64+0xd0] ;  /* 0x0000d00802087981 */ /* 0x010f28000c1e9900 */
[----:B------:R-:W4:Y:S04]  /*0500*/  LDG.E.CONSTANT R9, desc[UR8][R2.64+0xd4] ;  /* 0x0000d40802097981 */ /* 0x000f28000c1e9900 */
[----:B------:R-:W4:Y:S04]  /*0510*/  LDG.E.CONSTANT R10, desc[UR8][R2.64+0xd8] ;  /* 0x0000d808020a7981 */ /* 0x000f28000c1e9900 */
[----:B------:R-:W4:Y:S04]  /*0520*/  LDG.E.CONSTANT R11, desc[UR8][R2.64+0xdc] ;  /* 0x0000dc08020b7981 */ /* 0x000f28000c1e9900 */
        /* <DEDUP_REMOVED lines=10> */
[----:B-----5:R1:W-:Y:S04]  /*05d0*/  STL.128 [R1+0xb0], R20 ;  /* 0x0000b01401007387 */ /* 0x0203e80000100c00 */
[----:B-1----:R-:W5:Y:S04]  /*05e0*/  LDG.E.CONSTANT R20, desc[UR8][R2.64+0x100] ;  /* 0x0001000802147981 */ /* 0x002f68000c1e9900 */
[----:B------:R-:W5:Y:S04]  /*05f0*/  LDG.E.CONSTANT R21, desc[UR8][R2.64+0x104] ;  /* 0x0001040802157981 */ /* 0x000f68000c1e9900 */
[----:B------:R-:W5:Y:S04]  /*0600*/  LDG.E.CONSTANT R22, desc[UR8][R2.64+0x108] ;  /* 0x0001080802167981 */ /* 0x000f68000c1e9900 */
[----:B------:R-:W5:Y:S04]  /*0610*/  LDG.E.CONSTANT R23, desc[UR8][R2.64+0x10c] ;  /* 0x00010c0802177981 */ /* 0x000f68000c1e9900 */
[----:B---3--:R1:W-:Y:S04]  /*0620*/  STL.128 [R1+0xe0], R12 ;  /* 0x0000e00c01007387 */ /* 0x0083e80000100c00 */
[----:B----4-:R3:W-:Y:S04]  /*0630*/  STL.128 [R1+0xd0], R8 ;  /* 0x0000d00801007387 */ /* 0x0107e80000100c00 */
[----:B-1----:R-:W4:Y:S04]  /*0640*/  LDG.E.CONSTANT R12, desc[UR8][R2.64+0x144010] ;  /* 0x14401008020c7981 */ /* 0x002f28000c1e9900 */
[----:B------:R-:W4:Y:S04]  /*0650*/  LDG.E.CONSTANT R13, desc[UR8][R2.64+0x144014] ;  /* 0x14401408020d7981 */ /* 0x000f28000c1e9900 */
[----:B------:R-:W4:Y:S04]  /*0660*/  LDG.E.CONSTANT R14, desc[UR8][R2.64+0x144018] ;  /* 0x14401808020e7981 */ /* 0x000f28000c1e9900 */
[----:B------:R-:W4:Y:S04]  /*0670*/  LDG.E.CONSTANT R15, desc[UR8][R2.64+0x14401c] ;  /* 0x14401c08020f7981 */ /* 0x000f28000c1e9900 */
[----:B---3--:R-:W3:Y:S04]  /*0680*/  LDG.E.CONSTANT R8, desc[UR8][R2.64+0x144000] ;  /* 0x1440000802087981 */ /* 0x008ee8000c1e9900 */
[----:B------:R-:W3:Y:S04]  /*0690*/  LDG.E.CONSTANT R9, desc[UR8][R2.64+0x144004] ;  /* 0x1440040802097981 */ /* 0x000ee8000c1e9900 */
[----:B------:R-:W3:Y:S04]  /*06a0*/  LDG.E.CONSTANT R10, desc[UR8][R2.64+0x144008] ;  /* 0x14400808020a7981 */ /* 0x000ee8000c1e9900 */
[----:B------:R-:W3:Y:S04]  /*06b0*/  LDG.E.CONSTANT R11, desc[UR8][R2.64+0x14400c] ;  /* 0x14400c08020b7981 */ /* 0x000ee8000c1e9900 */
        /* <DEDUP_REMOVED lines=15> */
[----:B----4-:R1:W-:Y:S04]  /*07b0*/  STL.128 [R1+0x130], R12 ;  /* 0x0001300c01007387 */ /* 0x0103e80000100c00 */
[----:B---3--:R3:W-:Y:S04]  /*07c0*/  STL.128 [R1+0x120], R8 ;  /* 0x0001200801007387 */ /* 0x0087e80000100c00 */
        /* <DEDUP_REMOVED lines=144> */
[----:B------:R5:W-:Y:S04]  /*10d0*/  STL.128 [R1+0x2f0], R24 ;  /* 0x0002f01801007387 */ /* 0x000be80000100c00 */
[----:B-1----:R-:W2:Y:S04]  /*10e0*/  LDG.E.CONSTANT R20, desc[UR8][R2.64+0x3cc010] ;  /* 0x3cc0100802147981 */ /* 0x002ea8000c1e9900 */
[----:B------:R-:W2:Y:S04]  /*10f0*/  LDG.E.CONSTANT R21, desc[UR8][R2.64+0x3cc014] ;  /* 0x3cc0140802157981 */ /* 0x000ea8000c1e9900 */
[----:B------:R-:W2:Y:S04]  /*1100*/  LDG.E.CONSTANT R22, desc[UR8][R2.64+0x3cc018] ;  /* 0x3cc0180802167981 */ /* 0x000ea8000c1e9900 */
[----:B------:R-:W2:Y:S04]  /*1110*/  LDG.E.CONSTANT R23, desc[UR8][R2.64+0x3cc01c] ;  /* 0x3cc01c0802177981 */ /* 0x000ea8000c1e9900 */
[----:B-----5:R-:W5:Y:S04]  /*1120*/  LDG.E.CONSTANT R24, desc[UR8][R2.64+0x3cc040] ;  /* 0x3cc0400802187981 */ /* 0x020f68000c1e9900 */
        /* <DEDUP_REMOVED lines=8> */
[----:B---3--:R-:W3:Y:S04]  /*11b0*/  LDG.E.CONSTANT R8, desc[UR8][R2.64+0x288100] ;  /* 0x2881000802087981 */ /* 0x008ee8000c1e9900 */
[----:B------:R-:W3:Y:S04]  /*11c0*/  LDG.E.CONSTANT R9, desc[UR8][R2.64+0x288104] ;  /* 0x2881040802097981 */ /* 0x000ee8000c1e9900 */
[----:B------:R-:W3:Y:S04]  /*11d0*/  LDG.E.CONSTANT R10, desc[UR8][R2.64+0x288108] ;  /* 0x28810808020a7981 */ /* 0x000ee8000c1e9900 */
[----:B------:R-:W3:Y:S04]  /*11e0*/  LDG.E.CONSTANT R11, desc[UR8][R2.64+0x28810c] ;  /* 0x28810c08020b7981 */ /* 0x000ee8000c1e9900 */
[----:B------:R-:W4:Y:S04]  /*11f0*/  LDG.E.CONSTANT R15, desc[UR8][R2.64+0x28811c] ;  /* 0x28811c08020f7981 */ /* 0x000f28000c1e9900 */
[----:B--2---:R1:W-:Y:S04]  /*1200*/  STL.128 [R1+0x320], R16 ;  /* 0x0003201001007387 */ /* 0x0043e80000100c00 */
[----:B-1----:R-:W2:Y:S04]  /*1210*/  LDG.E.CONSTANT R16, desc[UR8][R2.64+0x3cc000] ;  /* 0x3cc0000802107981 */ /* 0x002ea8000c1e9900 */
[----:B------:R-:W2:Y:S04]  /*1220*/  LDG.E.CONSTANT R17, desc[UR8][R2.64+0x3cc004] ;  /* 0x3cc0040802117981 */ /* 0x000ea8000c1e9900 */
[----:B------:R-:W2:Y:S04]  /*1230*/  LDG.E.CONSTANT R18, desc[UR8][R2.64+0x3cc008] ;  /* 0x3cc0080802127981 */ /* 0x000ea8000c1e9900 */
[----:B------:R-:W2:Y:S04]  /*1240*/  LDG.E.CONSTANT R19, desc[UR8][R2.64+0x3cc00c] ;  /* 0x3cc00c0802137981 */ /* 0x000ea8000c1e9900 */
[----:B------:R1:W-:Y:S04]  /*1250*/  STL.128 [R1+0x330], R4 ;  /* 0x0003300401007387 */ /* 0x0003e80000100c00 */
        /* <DEDUP_REMOVED lines=15> */
[----:B------:R2:W-:Y:S04]  /*1350*/  STL.128 [R1+0x370], R20 ;  /* 0x0003701401007387 */ /* 0x0005e80000100c00 */
[----:B-1----:R-:W3:Y:S04]  /*1360*/  LDG.E.CONSTANT R16, desc[UR8][R2.64+0x3cc060] ;  /* 0x3cc0600802107981 */ /* 0x002ee8000c1e9900 */
[----:B------:R-:W3:Y:S04]  /*1370*/  LDG.E.CONSTANT R17, desc[UR8][R2.64+0x3cc064] ;  /* 0x3cc0640802117981 */ /* 0x000ee8000c1e9900 */
[----:B------:R-:W3:Y:S04]  /*1380*/  LDG.E.CONSTANT R18, desc[UR8][R2.64+0x3cc068] ;  /* 0x3cc0680802127981 */ /* 0x000ee8000c1e9900 */
[----:B------:R-:W3:Y:S04]  /*1390*/  LDG.E.CONSTANT R19, desc[UR8][R2.64+0x3cc06c] ;  /* 0x3cc06c0802137981 */ /* 0x000ee8000c1e9900 */
[----:B--2---:R-:W2:Y:S04]  /*13a0*/  LDG.E.CONSTANT R20, desc[UR8][R2.64+0x3cc070] ;  /* 0x3cc0700802147981 */ /* 0x004ea8000c1e9900 */
        /* <DEDUP_REMOVED lines=9> */
[----:B------:R4:W-:Y:S04]  /*1440*/  STL.128 [R1+0x3a0], R24 ;  /* 0x0003a01801007387 */ /* 0x0009e80000100c00 */
[----:B---3--:R3:W-:Y:S04]  /*1450*/  STL.128 [R1+0x3b0], R12 ;  /* 0x0003b00c01007387 */ /* 0x0087e80000100c00 */
[----:B-1----:R-:W5:Y:S01]  /*1460*/  LDG.E.CONSTANT R8, desc[UR8][R2.64+0x3cc090] ;  /* 0x3cc0900802087981 */ /* 0x002f62000c1e9900 */
[----:B----4-:R-:W1:Y:S03]  /*1470*/  LDC R24, c[0x0][0x3a0] ;  /* 0x0000e800ff187b82 */ /* 0x010e660000000800 */
[----:B------:R-:W4:Y:S04]  /*1480*/  LDG.E.CONSTANT R9, desc[UR8][R2.64+0x3cc094] ;  /* 0x3cc0940802097981 */ /* 0x000f28000c1e9900 */
[----:B------:R-:W4:Y:S01]  /*1490*/  LDG.E.CONSTANT R10, desc[UR8][R2.64+0x3cc098] ;  /* 0x3cc09808020a7981 */ /* 0x000f22000c1e9900 */
[----:B------:R-:W0:Y:S03]  /*14a0*/  LDC.64 R26, c[0x0][0x398] ;  /* 0x0000e600ff1a7b82 */ /* 0x000e260000000a00 */
[----:B------:R-:W4:Y:S04]  /*14b0*/  LDG.E.CONSTANT R11, desc[UR8][R2.64+0x3cc09c] ;  /* 0x3cc09c08020b7981 */ /* 0x000f28000c1e9900 */
[----:B---3--:R-:W3:Y:S04]  /*14c0*/  LDG.E.CONSTANT R12, desc[UR8][R2.64+0x3cc0a0] ;  /* 0x3cc0a008020c7981 */ /* 0x008ee8000c1e9900 */
[----:B------:R-:W3:Y:S04]  /*14d0*/  LDG.E.CONSTANT R13, desc[UR8][R2.64+0x3cc0a4] ;  /* 0x3cc0a408020d7981 */ /* 0x000ee8000c1e9900 */
[----:B------:R-:W3:Y:S04]  /*14e0*/  LDG.E.CONSTANT R14, desc[UR8][R2.64+0x3cc0a8] ;  /* 0x3cc0a808020e7981 */ /* 0x000ee8000c1e9900 */
[----:B------:R-:W3:Y:S04]  /*14f0*/  LDG.E.CONSTANT R15, desc[UR8][R2.64+0x3cc0ac] ;  /* 0x3cc0ac08020f7981 */ /* 0x000ee8000c1e9900 */
[----:B------:R1:W-:Y:S04]  /*1500*/  STL.128 [R1+0x3c0], R16 ;  /* 0x0003c01001007387 */ /* 0x0003e80000100c00 */
[----:B--2---:R2:W-:Y:S04]  /*1510*/  STL.128 [R1+0x3d0], R20 ;  /* 0x0003d01401007387 */ /* 0x0045e80000100c00 */
        /* <DEDUP_REMOVED lines=28> */
[----:B--2---:R-:W2:Y:S04]  /*16e0*/  LDG.E.CONSTANT R20, desc[UR8][R2.64+0x3cc0e0] ;  /* 0x3cc0e00802147981 */ /* 0x004ea8000c1e9900 */
[----:B------:R-:W2:Y:S04]  /*16f0*/  LDG.E.CONSTANT R21, desc[UR8][R2.64+0x3cc0e4] ;  /* 0x3cc0e40802157981 */ /* 0x000ea8000c1e9900 */
[----:B------:R-:W2:Y:S04]  /*1700*/  LDG.E.CONSTANT R22, desc[UR8][R2.64+0x3cc0e8] ;  /* 0x3cc0e80802167981 */ /* 0x000ea8000c1e9900 */
[----:B------:R-:W2:Y:S04]  /*1710*/  LDG.E.CONSTANT R23, desc[UR8][R2.64+0x3cc0ec] ;  /* 0x3cc0ec0802177981 */ /* 0x000ea8000c1e9900 */
[----:B------:R1:W3:Y:S04]  /*1720*/  LDG.E.CONSTANT R18, desc[UR8][R2.64+0x3cc118] ;  /* 0x3cc1180802127981 */ /* 0x0002e8000c1e9900 */
[----:B-----5:R5:W-:Y:S02]  /*1730*/  STL.128 [R1+0x430], R4 ;  /* 0x0004300401007387 */ /* 0x020be40000100c00 */
[----:B-----5:R-:W5:Y:S01]  /*1740*/  S2R R6, SR_TID.X ;  /* 0x0000000000067919 */ /* 0x020f620000002100 */
[----:B------:R-:W-:Y:S01]  /*1750*/  IMAD R0, R0, 0x18, RZ ;  /* 0x0000001800007824 */ /* 0x000fe200078e02ff */
[----:B------:R-:W-:-:S04]  /*1760*/  ISETP.GE.AND P0, PT, R24, 0x2, PT ;  /* 0x000000021800780c */ /* 0x000fc80003f06270 */
[----:B-----5:R-:W-:-:S05]  /*1770*/  IADD3 R0, PT, PT, R0, R6, RZ ;  /* 0x0000000600007210 */ /* 0x020fca0007ffe0ff */
[C---:B0-----:R-:W-:Y:S02]  /*1780*/  IMAD R25, R0.reuse, UR4, RZ ;  /* 0x0000000400197c24 */ /* 0x041fe4000f8e02ff */
[----:B-1----:R-:W-:Y:S02]  /*1790*/  IMAD R3, R0, UR5, RZ ;  /* 0x0000000500037c24 */ /* 0x002fe4000f8e02ff */
[----:B------:R-:W-:-:S04]  /*17a0*/  IMAD.WIDE R28, R25, 0x4, R28 ;  /* 0x00000004191c7825 */ /* 0x000fc800078e021c */
[----:B------:R-:W-:Y:S01]  /*17b0*/  IMAD.WIDE R26, R3, 0x4, R26 ;  /* 0x00000004031a7825 */ /* 0x000fe200078e021a */
[----:B--2---:R0:W-:Y:S04]  /*17c0*/  STL.128 [R1+0x440], R20 ;  /* 0x0004401401007387 */ /* 0x0041e80000100c00 */
[----:B----4-:R0:W-:Y:S04]  /*17d0*/  STL.128 [R1+0x450], R8 ;  /* 0x0004500801007387 */ /* 0x0101e80000100c00 */
[----:B---3--:R0:W-:Y:S04]  /*17e0*/  STL.128 [R1+0x460], R12 ;  /* 0x0004600c01007387 */ /* 0x0081e80000100c00 */
[----:B------:R0:W-:Y:S04]  /*17f0*/  STL.128 [R1+0x470], R16 ;  /* 0x0004701001007387 */ /* 0x0001e80000100c00 */
[----:B------:R0:W-:Y:S04]  /*1800*/  STG.E desc[UR8][R28.64], RZ ;  /* 0x000000ff1c007986 */ /* 0x0001e8000c101908 */
[----:B------:R0:W-:Y:S01]  /*1810*/  STG.E desc[UR8][R26.64], RZ ;  /* 0x000000ff1a007986 */ /* 0x0001e2000c101908 */
[----:B------:R-:W-:Y:S05]  /*1820*/  @!P0 EXIT ;  /* 0x000000000000894d */ /* 0x000fea0003800000 */
[----:B------:R-:W1:Y:S01]  /*1830*/  S2R R5, SR_CgaCtaId ;  /* 0x0000000000057919 */ /* 0x000e620000008800 */
[----:B------:R-:W-:Y:S01]  /*1840*/  MOV R0, 0x400 ;  /* 0x0000040000007802 */ /* 0x000fe20000000f00 */
[----:B------:R-:W-:Y:S01]  /*1850*/  UMOV UR4, URZ ;  /* 0x000000ff00047c82 */ /* 0x000fe20008000000 */
[----:B------:R-:W0:Y:S02]  /*1860*/  S2R R7, SR_TID.Y ;  /* 0x0000000000077919 */ /* 0x000e240000002200 */
[C---:B------:R-:W-:Y:S02]  /*1870*/  IADD3 R2, PT, PT, R0.reuse, 0x960, RZ ;  /* 0x0000096000027810 */ /* 0x040fe40007ffe0ff */
[----:B------:R-:W-:Y:S02]  /*1880*/  IADD3 R4, PT, PT, R0, 0x60, RZ ;  /* 0x0000006000047810 */ /* 0x000fe40007ffe0ff */
[C---:B-1----:R-:W-:Y:S02]  /*1890*/  LEA R3, R5.reuse, R2, 0x18 ;  /* 0x0000000205037211 */ /* 0x042fe400078ec0ff */
[----:B------:R-:W-:Y:S01]  /*18a0*/  LEA R5, R5, R4, 0x18 ;  /* 0x0000000405057211 */ /* 0x000fe200078ec0ff */
[----:B0-----:R-:W-:Y:S01]  /*18b0*/  IMAD R18, R7, 0x18, R6 ;  /* 0x0000001807127824 */ /* 0x001fe200078e0206 */
[----:B------:R-:W-:-:S02]  /*18c0*/  LEA R0, R6, R7, 0x3 ;  /* 0x0000000706007211 */ /* 0x000fc400078e18ff */
[-C--:B------:R-:W-:Y:S01]  /*18d0*/  LEA R16, R6, R3.reuse, 0x5 ;  /* 0x0000000306107211 */ /* 0x080fe200078e28ff */
[----:B------:R-:W-:Y:S01]  /*18e0*/  IMAD R2, R7, 0x120, R5 ;  /* 0x0000012007027824 */ /* 0x000fe200078e0205 */
[----:B------:R-:W-:Y:S02]  /*18f0*/  LEA R0, R0, R3, 0x2 ;  /* 0x0000000300007211 */ /* 0x000fe400078e10ff */
[----:B------:R-:W-:-:S07]  /*1900*/  LEA R18, R18, R5, 0x2 ;  /* 0x0000000512127211 */ /* 0x000fce00078e10ff */
.L_x_12:
[----:B0-----:R-:W0:Y:S01]  /*1910*/  S2R R7, SR_CTAID.X ;  /* 0x0000000000077919 */ /* 0x001e220000002500 */
[----:B------:R-:W1:Y:S08]  /*1920*/  LDC.64 R4, c[0x0][0x3a8] ;  /* 0x0000ea00ff047b82 */ /* 0x000e700000000a00 */
[----:B------:R-:W2:Y:S08]  /*1930*/  LDC R3, c[0x0][0x3b0] ;  /* 0x0000ec00ff037b82 */ /* 0x000eb00000000800 */
[----:B------:R-:W3:Y:S01]  /*1940*/  LDC.64 R8, c[0x0][0x398] ;  /* 0x0000e600ff087b82 */ /* 0x000ee20000000a00 */
[----:B-1----:R-:W-:-:S02]  /*1950*/  IMAD R6, R5, UR4, RZ ;  /* 0x0000000405067c24 */ /* 0x002fc4000f8e02ff */
[----:B0-----:R-:W-:-:S04]  /*1960*/  IMAD R7, R7, 0x18, RZ ;  /* 0x0000001807077824 */ /* 0x001fc800078e02ff */
[----:B--2---:R-:W-:-:S04]  /*1970*/  IMAD R5, R7, R3, R6 ;  /* 0x0000000307057224 */ /* 0x004fc800078e0206 */
[----:B---3--:R-:W-:-:S04]  /*1980*/  IMAD.WIDE R8, R5, 0x4, R8 ;  /* 0x0000000405087825 */ /* 0x008fc800078e0208 */
[C---:B------:R-:W-:Y:S01]  /*1990*/  IMAD.WIDE R10, R3.reuse, 0x4, R8 ;  /* 0x00000004030a7825 */ /* 0x040fe200078e0208 */
[----:B------:R-:W-:Y:S03]  /*19a0*/  BAR.SYNC.DEFER_BLOCKING 0x0 ;  /* 0x0000000000007b1d */ /* 0x000fe60000010000 */
[----:B------:R-:W-:-:S04]  /*19b0*/  IMAD.WIDE R20, R3, 0x4, R10 ;  /* 0x0000000403147825 */ /* 0x000fc800078e020a */
[----:B------:R-:W-:-:S04]  /*19c0*/  IMAD.WIDE R14, R3, 0x4, R20 ;  /* 0x00000004030e7825 */ /* 0x000fc800078e0214 */
[----:B------:R-:W-:-:S04]  /*19d0*/  IMAD.WIDE R12, R3, 0x4, R14 ;  /* 0x00000004030c7825 */ /* 0x000fc800078e020e */
[C---:B------:R-:W-:Y:S01]  /*19e0*/  IMAD.WIDE R6, R3.reuse, 0x4, R12 ;  /* 0x0000000403067825 */ /* 0x040fe200078e020c */
[----:B------:R-:W2:Y:S04]  /*19f0*/  LDG.E R8, desc[UR8][R8.64] ;  /* 0x0000000808087981 */ /* 0x000ea8000c1e1900 */
[----:B------:R-:W3:Y:S04]  /*1a00*/  LDG.E R12, desc[UR8][R12.64] ;  /* 0x000000080c0c7981 */ /* 0x000ee8000c1e1900 */
[----:B------:R-:W2:Y:S04]  /*1a10*/  LDG.E R9, desc[UR8][R10.64] ;  /* 0x000000080a097981 */ /* 0x000ea8000c1e1900 */
[----:B------:R-:W3:Y:S04]  /*1a20*/  LDG.E R13, desc[UR8][R6.64] ;  /* 0x00000008060d7981 */ /* 0x000ee8000c1e1900 */
[----:B------:R-:W2:Y:S04]  /*1a30*/  LDG.E R10, desc[UR8][R20.64] ;  /* 0x00000008140a7981 */ /* 0x000ea8000c1e1900 */
[----:B------:R0:W2:Y:S02]  /*1a40*/  LDG.E R11, desc[UR8][R14.64] ;  /* 0x000000080e0b7981 */ /* 0x0000a4000c1e1900 */
[----:B0-----:R-:W-:-:S04]  /*1a50*/  IMAD.WIDE R14, R3, 0x4, R6 ;  /* 0x00000004030e7825 */ /* 0x001fc800078e0206 */
[C---:B------:R-:W-:Y:S02]  /*1a60*/  IMAD.WIDE R22, R3.reuse, 0x4, R14 ;  /* 0x0000000403167825 */ /* 0x040fe400078e020e */
[----:B------:R-:W3:Y:S04]  /*1a70*/  LDG.E R14, desc[UR8][R14.64] ;  /* 0x000000080e0e7981 */ /* 0x000ee8000c1e1900 */
[----:B------:R0:W3:Y:S01]  /*1a80*/  LDG.E R15, desc[UR8][R22.64] ;  /* 0x00000008160f7981 */ /* 0x0000e2000c1e1900 */
[----:B------:R-:W1:Y:S01]  /*1a90*/  S2UR UR6, SR_CgaCtaId ;  /* 0x00000000000679c3 */ /* 0x000e620000008800 */
[----:B------:R-:W-:Y:S01]  /*1aa0*/  UMOV UR5, 0x400 ;  /* 0x0000040000057882 */ /* 0x000fe20000000000 */
[----:B0-----:R-:W-:-:S04]  /*1ab0*/  IMAD.WIDE R22, R3, 0x4, R22 ;  /* 0x0000000403167825 */ /* 0x001fc800078e0216 */
[C---:B------:R-:W-:Y:S01]  /*1ac0*/  IMAD.WIDE R6, R3.reuse, 0x4, R22 ;  /* 0x0000000403067825 */ /* 0x040fe200078e0216 */
[----:B-1----:R-:W-:Y:S01]  /*1ad0*/  ULEA UR6, UR6, UR5, 0x18 ;  /* 0x0000000506067291 */ /* 0x002fe2000f8ec0ff */
[----:B------:R-:W0:Y:S01]  /*1ae0*/  S2R R17, SR_TID.Y ;  /* 0x0000000000117919 */ /* 0x000e220000002200 */
[----:B------:R-:W1:Y:S07]  /*1af0*/  LDCU UR5, c[0x0][0x3a4] ;  /* 0x00007480ff0577ac */ /* 0x000e6e0008000800 */
[----:B--2---:R2:W-:Y:S02]  /*1b00*/  STS.128 [UR6], R8 ;  /* 0x00000008ff007988 */ /* 0x0045e40008000c06 */
[----:B--2---:R-:W-:-:S02]  /*1b10*/  IMAD.WIDE R10, R3, 0x4, R6 ;  /* 0x00000004030a7825 */ /* 0x004fc400078e0206 */
[----:B------:R-:W2:Y:S04]  /*1b20*/  LDG.E R8, desc[UR8][R22.64] ;  /* 0x0000000816087981 */ /* 0x000ea8000c1e1900 */
[----:B------:R4:W2:Y:S01]  /*1b30*/  LDG.E R9, desc[UR8][R6.64] ;  /* 0x0000000806097981 */ /* 0x0008a2000c1e1900 */
[----:B------:R-:W-:-:S03]  /*1b40*/  IMAD.WIDE R20, R3, 0x4, R10 ;  /* 0x0000000403147825 */ /* 0x000fc600078e020a */
[----:B------:R-:W2:Y:S04]  /*1b50*/  LDG.E R10, desc[UR8][R10.64] ;  /* 0x000000080a0a7981 */ /* 0x000ea8000c1e1900 */
[----:B---3--:R3:W-:Y:S04]  /*1b60*/  STS.128 [UR6+0x10], R12 ;  /* 0x0000100cff007988 */ /* 0x0087e80008000c06 */
[----:B------:R-:W2:Y:S01]  /*1b70*/  LDG.E R11, desc[UR8][R20.64] ;  /* 0x00000008140b7981 */ /* 0x000ea2000c1e1900 */
[----:B---3--:R-:W-:-:S04]  /*1b80*/  IMAD.WIDE R12, R3, 0x4, R20 ;  /* 0x00000004030c7825 */ /* 0x008fc800078e0214 */
[C---:B------:R-:W-:Y:S02]  /*1b90*/  IMAD.WIDE R14, R3.reuse, 0x4, R12 ;  /* 0x00000004030e7825 */ /* 0x040fe400078e020c */
[----:B------:R-:W3:Y:S02]  /*1ba0*/  LDG.E R12, desc[UR8][R12.64] ;  /* 0x000000080c0c7981 */ /* 0x000ee4000c1e1900 */
[----:B----4-:R-:W-:-:S04]  /*1bb0*/  IMAD.WIDE R6, R3, 0x4, R14 ;  /* 0x0000000403067825 */ /* 0x010fc800078e020e */
[C---:B------:R-:W-:Y:S01]  /*1bc0*/  IMAD.WIDE R22, R3.reuse, 0x4, R6 ;  /* 0x0000000403167825 */ /* 0x040fe200078e0206 */
[----:B------:R-:W3:Y:S04]  /*1bd0*/  LDG.E R13, desc[UR8][R14.64] ;  /* 0x000000080e0d7981 */ /* 0x000ee8000c1e1900 */
[----:B------:R-:W3:Y:S04]  /*1be0*/  LDG.E R14, desc[UR8][R6.64] ;  /* 0x00000008060e7981 */ /* 0x000ee8000c1e1900 */
[----:B------:R4:W3:Y:S02]  /*1bf0*/  LDG.E R15, desc[UR8][R22.64] ;  /* 0x00000008160f7981 */ /* 0x0008e4000c1e1900 */
[----:B----4-:R-:W-:-:S04]  /*1c00*/  IMAD.WIDE R22, R3, 0x4, R22 ;  /* 0x0000000403167825 */ /* 0x010fc800078e0216 */
[C---:B------:R-:W-:Y:S01]  /*1c10*/  IMAD.WIDE R6, R3.reuse, 0x4, R22 ;  /* 0x0000000403067825 */ /* 0x040fe200078e0216 */
[----:B--2---:R2:W-:Y:S03]  /*1c20*/  STS.128 [UR6+0x20], R8 ;  /* 0x00002008ff007988 */ /* 0x0045e60008000c06 */
[C---:B--2---:R-:W-:Y:S01]  /*1c30*/  IMAD.WIDE R10, R3.reuse, 0x4, R6 ;  /* 0x00000004030a7825 */ /* 0x044fe200078e0206 */
[----:B------:R2:W4:Y:S04]  /*1c40*/  LDG.E R9, desc[UR8][R6.64] ;  /* 0x0000000806097981 */ /* 0x000528000c1e1900 */
[----:B------:R-:W4:Y:S01]  /*1c50*/  LDG.E R8, desc[UR8][R22.64] ;  /* 0x0000000816087981 */ /* 0x000f22000c1e1900 */
[----:B------:R-:W-:-:S03]  /*1c60*/  IMAD.WIDE R20, R3, 0x4, R10 ;  /* 0x0000000403147825 */ /* 0x000fc600078e020a */
[----:B------:R-:W4:Y:S04]  /*1c70*/  LDG.E R10, desc[UR8][R10.64] ;  /* 0x000000080a0a7981 */ /* 0x000f28000c1e1900 */
[----:B------:R5:W4:Y:S04]  /*1c80*/  LDG.E R11, desc[UR8][R20.64] ;  /* 0x00000008140b7981 */ /* 0x000b28000c1e1900 */
[----:B---3--:R3:W-:Y:S02]  /*1c90*/  STS.128 [UR6+0x30], R12 ;  /* 0x0000300cff007988 */ /* 0x0087e40008000c06 */
[----:B---3--:R-:W-:-:S04]  /*1ca0*/  IMAD.WIDE R12, R3, 0x4, R20 ;  /* 0x00000004030c7825 */ /* 0x008fc800078e0214 */
[C---:B------:R-:W-:Y:S02]  /*1cb0*/  IMAD.WIDE R14, R3.reuse, 0x4, R12 ;  /* 0x00000004030e7825 */ /* 0x040fe400078e020c */
[----:B------:R-:W3:Y:S02]  /*1cc0*/  LDG.E R12, desc[UR8][R12.64] ;  /* 0x000000080c0c7981 */ /* 0x000ee4000c1e1900 */
[----:B--2---:R-:W-:-:S04]  /*1cd0*/  IMAD.WIDE R6, R3, 0x4, R14 ;  /* 0x0000000403067825 */ /* 0x004fc800078e020e */
[----:B-----5:R-:W-:Y:S01]  /*1ce0*/  IMAD.WIDE R20, R3, 0x4, R6 ;  /* 0x0000000403147825 */ /* 0x020fe200078e0206 */
[----:B------:R-:W3:Y:S04]  /*1cf0*/  LDG.E R13, desc[UR8][R14.64] ;  /* 0x000000080e0d7981 */ /* 0x000ee8000c1e1900 */
[----:B------:R-:W3:Y:S04]  /*1d00*/  LDG.E R14, desc[UR8][R6.64] ;  /* 0x00000008060e7981 */ /* 0x000ee8000c1e1900 */
[----:B------:R2:W3:Y:S01]  /*1d10*/  LDG.E R15, desc[UR8][R20.64] ;  /* 0x00000008140f7981 */ /* 0x0004e2000c1e1900 */
[----:B------:R-:W0:Y:S01]  /*1d20*/  S2R R3, SR_TID.X ;  /* 0x0000000000037919 */ /* 0x000e220000002100 */
[----:B--2---:R-:W2:Y:S01]  /*1d30*/  LDC.64 R20, c[0x0][0x390] ;  /* 0x0000e400ff147b82 */ /* 0x004ea20000000a00 */
[----:B-1----:R-:W-:Y:S01]  /*1d40*/  UIMAD UR5, UR4, UR5, URZ ;  /* 0x00000005040572a4 */ /* 0x002fe2000f8e02ff */
[----:B------:R-:W-:Y:S01]  /*1d50*/  IADD3 R19, PT, PT, R1, 0x90, RZ ;  /* 0x0000009001137810 */ /* 0x000fe20007ffe0ff */
[----:B0-----:R-:W-:-:S04]  /*1d60*/  IMAD R3, R17, 0x18, R3 ;  /* 0x0000001811037824 */ /* 0x001fc800078e0203 */
[----:B------:R-:W-:-:S04]  /*1d70*/  IMAD R25, R3, R4, UR5 ;  /* 0x0000000503197e24 */ /* 0x000fc8000f8e0204 */
[----:B------:R-:W-:-:S04]  /*1d80*/  IMAD R23, R4, 0xc0, R25 ;  /* 0x000000c004177824 */ /* 0x000fc800078e0219 */
[----:B------:R-:W-:Y:S02]  /*1d90*/  IMAD R3, R4, 0xc0, R23 ;  /* 0x000000c004037824 */ /* 0x000fe400078e0217 */
[----:B--2---:R-:W-:Y:S01]  /*1da0*/  IMAD.WIDE R24, R25, 0x4, R20 ;  /* 0x0000000419187825 */ /* 0x004fe200078e0214 */
[----:B------:R-:W-:-:S03]  /*1db0*/  IADD3 R17, PT, PT, R1, 0x480, RZ ;  /* 0x0000048001117810 */ /* 0x000fc60007ffe0ff */
[----:B------:R-:W-:-:S04]  /*1dc0*/  IMAD.WIDE R22, R23, 0x4, R20 ;  /* 0x0000000417167825 */ /* 0x000fc800078e0214 */
[----:B------:R-:W-:Y:S01]  /*1dd0*/  IMAD.WIDE R20, R3, 0x4, R20 ;  /* 0x0000000403147825 */ /* 0x000fe200078e0214 */
[----:B------:R-:W-:Y:S01]  /*1de0*/  MOV R3, R19 ;  /* 0x0000001300037202 */ /* 0x000fe20000000f00 */
[----:B------:R-:W-:Y:S01]  /*1df0*/  UMOV UR5, URZ ;  /* 0x000000ff00057c82 */ /* 0x000fe20008000000 */
[----:B----4-:R0:W-:Y:S04]  /*1e00*/  STS.128 [UR6+0x40], R8 ;  /* 0x00004008ff007988 */ /* 0x0101e80008000c06 */
[----:B---3--:R0:W-:Y:S02]  /*1e10*/  STS.128 [UR6+0x50], R12 ;  /* 0x0000500cff007988 */ /* 0x0081e40008000c06 */
.L_x_0:
[----:B------:R-:W-:Y:S06]  /*1e20*/  BAR.SYNC.DEFER_BLOCKING 0x0 ;  /* 0x0000000000007b1d */ /* 0x000fec0000010000 */
[----:B0-----:R-:W2:Y:S04]  /*1e30*/  LDL.128 R12, [R3+-0x90] ;  /* 0xffff7000030c7983 */ /* 0x001ea80000100c00 */
[----:B------:R-:W3:Y:S04]  /*1e40*/  LDL.128 R8, [R3+-0x80] ;  /* 0xffff800003087983 */ /* 0x000ee80000100c00 */
[----:B------:R-:W4:Y:S04]  /*1e50*/  LDG.E R19, desc[UR8][R24.64] ;  /* 0x0000000818137981 */ /* 0x000f28000c1e1900 */
[----:B------:R-:W5:Y:S04]  /*1e60*/  LDG.E R5, desc[UR8][R22.64] ;  /* 0x0000000816057981 */ /* 0x000f68000c1e1900 */
[----:B------:R-:W2:Y:S04]  /*1e70*/  LDG.E R7, desc[UR8][R20.64] ;  /* 0x0000000814077981 */ /* 0x000ea8000c1e1900 */
[----:B----4-:R-:W-:Y:S04]  /*1e80*/  STS [R18], R19 ;  /* 0x0000001312007388 */ /* 0x010fe80000000800 */
[----:B-----5:R-:W-:Y:S04]  /*1e90*/  STS [R18+0x300], R5 ;  /* 0x0003000512007388 */ /* 0x020fe80000000800 */
[----:B--2---:R-:W-:Y:S01]  /*1ea0*/  STS [R18+0x600], R7 ;  /* 0x0006000712007388 */ /* 0x004fe20000000800 */
[----:B------:R-:W-:Y:S06]  /*1eb0*/  BAR.SYNC.DEFER_BLOCKING 0x0 ;  /* 0x0000000000007b1d */ /* 0x000fec0000010000 */
[----:B------:R-:W0:Y:S02]  /*1ec0*/  LDS.128 R4, [R2] ;  /* 0x0000000002047984 */ /* 0x000e240000000c00 */
[----:B0-----:R-:W-:-:S04]  /*1ed0*/  FFMA R4, R4, R12, RZ ;  /* 0x0000000c04047223 */ /* 0x001fc800000000ff */
[----:B------:R-:W-:-:S04]  /*1ee0*/  FFMA R13, R13, R5, R4 ;  /* 0x000000050d0d7223 */ /* 0x000fc80000000004 */
[----:B------:R-:W-:-:S04]  /*1ef0*/  FFMA R6, R14, R6, R13 ;  /* 0x000000060e067223 */ /* 0x000fc8000000000d */
[----:B------:R-:W-:Y:S02]  /*1f00*/  FFMA R6, R15, R7, R6 ;  /* 0x000000070f067223 */ /* 0x000fe40000000006 */
[----:B------:R-:W3:Y:S02]  /*1f10*/  LDS.128 R12, [R2+0x10] ;  /* 0x00001000020c7984 */ /* 0x000ee40000000c00 */
[----:B---3--:R-:W-:-:S04]  /*1f20*/  FFMA R6, R12, R8, R6 ;  /* 0x000000080c067223 */ /* 0x008fc80000000006 */
[----:B------:R-:W-:Y:S02]  /*1f30*/  FFMA R9, R9, R13, R6 ;  /* 0x0000000d09097223 */ /* 0x000fe40000000006 */
[----:B------:R-:W2:Y:S02]  /*1f40*/  LDL.128 R4, [R3+-0x70] ;  /* 0xffff900003047983 */ /* 0x000ea40000100c00 */
[----:B------:R-:W-:-:S04]  /*1f50*/  FFMA R10, R10, R14, R9 ;  /* 0x0000000e0a0a7223 */ /* 0x000fc80000000009 */
[----:B------:R-:W-:Y:S02]  /*1f60*/  FFMA R11, R11, R15, R10 ;  /* 0x0000000f0b0b7223 */ /* 0x000fe4000000000a */
[----:B------:R-:W2:Y:S02]  /*1f70*/  LDS.128 R12, [R2+0x20] ;  /* 0x00002000020c7984 */ /* 0x000ea40000000c00 */
[----:B--2---:R-:W-:Y:S02]  /*1f80*/  FFMA R4, R12, R4, R11 ;  /* 0x000000040c047223 */ /* 0x004fe4000000000b */
[----:B------:R-:W2:Y:S02]  /*1f90*/  LDL.128 R8, [R3+-0x60] ;  /* 0xffffa00003087983 */ /* 0x000ea40000100c00 */
[----:B------:R-:W-:-:S04]  /*1fa0*/  FFMA R5, R5, R13, R4 ;  /* 0x0000000d05057223 */ /* 0x000fc80000000004 */
        /* <DEDUP_REMOVED lines=34> */
[----:B------:R-:W2:Y:S02]  /*21d0*/  LDL.128 R8, [R3] ;  /* 0x0000000003087983 */ /* 0x000ea40000100c00 */
[----:B------:R-:W-:-:S04]  /*21e0*/  FFMA R5, R5, R13, R4 ;  /* 0x0000000d05057223 */ /* 0x000fc80000000004 */
[----:B------:R-:W-:-:S04]  /*21f0*/  FFMA R6, R6, R14, R5 ;  /* 0x0000000e06067223 */ /* 0x000fc80000000005 */
[----:B------:R-:W-:Y:S02]  /*2200*/  FFMA R7, R7, R15, R6 ;  /* 0x0000000f07077223 */ /* 0x000fe40000000006 */
[----:B------:R-:W2:Y:S02]  /*2210*/  LDS.128 R12, [R2+0x90] ;  /* 0x00009000020c7984 */ /* 0x000ea40000000c00 */
[----:B--2---:R-:W-:Y:S02]  /*2220*/  FFMA R8, R12, R8, R7 ;  /* 0x000000080c087223 */ /* 0x004fe40000000007 */
[----:B------:R-:W2:Y:S02]  /*2230*/  LDL.128 R4, [R3+0x10] ;  /* 0x0000100003047983 */ /* 0x000ea40000100c00 */
        /* <DEDUP_REMOVED lines=45> */
[----:B------:R-:W2:Y:S01]  /*2510*/  LDS.128 R4, [R2+0x110] ;  /* 0x0001100002047984 */ /* 0x000ea20000000c00 */
[----:B------:R-:W0:Y:S01]  /*2520*/  S2R R19, SR_TID.Y ;  /* 0x0000000000137919 */ /* 0x000e220000002200 */
[----:B------:R-:W-:Y:S01]  /*2530*/  BAR.SYNC.DEFER_BLOCKING 0x0 ;  /* 0x0000000000007b1d */ /* 0x000fe20000010000 */
[C---:B0-----:R-:W-:Y:S02]  /*2540*/  ISETP.GT.U32.AND P0, PT, R19.reuse, 0x3, PT ;  /* 0x000000031300780c */ /* 0x041fe40003f04070 */
[----:B------:R-:W-:Y:S01]  /*2550*/  ISETP.GT.U32.AND P1, PT, R19, 0x1, PT ;  /* 0x000000011300780c */ /* 0x000fe20003f24070 */
[----:B--2---:R-:W-:-:S04]  /*2560*/  FFMA R4, R4, R12, R11 ;  /* 0x0000000c04047223 */ /* 0x004fc8000000000b */
[----:B------:R-:W-:-:S04]  /*2570*/  FFMA R5, R13, R5, R4 ;  /* 0x000000050d057223 */ /* 0x000fc80000000004 */
[----:B------:R-:W-:-:S04]  /*2580*/  FFMA R6, R14, R6, R5 ;  /* 0x000000060e067223 */ /* 0x000fc80000000005 */
[----:B------:R-:W-:-:S05]  /*2590*/  FFMA R7, R15, R7, R6 ;  /* 0x000000070f077223 */ /* 0x000fca0000000006 */
[----:B------:R-:W-:Y:S01]  /*25a0*/  STS [R0], R7 ;  /* 0x0000000700007388 */ /* 0x000fe20000000800 */
[----:B------:R-:W-:Y:S06]  /*25b0*/  BAR.SYNC.DEFER_BLOCKING 0x0 ;  /* 0x0000000000007b1d */ /* 0x000fec0000010000 */
[----:B------:R-:W-:Y:S04]  /*25c0*/  @!P0 LDS R4, [R0] ;  /* 0x0000000000048984 */ /* 0x000fe80000000800 */
[----:B------:R-:W0:Y:S02]  /*25d0*/  @!P0 LDS R5, [R0+0x10] ;  /* 0x0000100000058984 */ /* 0x000e240000000800 */
[----:B0-----:R-:W-:-:S05]  /*25e0*/  @!P0 FADD R5, R4, R5 ;  /* 0x0000000504058221 */ /* 0x001fca0000000000 */
[----:B------:R-:W-:Y:S01]  /*25f0*/  @!P0 STS [R0], R5 ;  /* 0x0000000500008388 */ /* 0x000fe20000000800 */
[----:B------:R-:W-:Y:S06]  /*2600*/  BAR.SYNC.DEFER_BLOCKING 0x0 ;  /* 0x0000000000007b1d */ /* 0x000fec0000010000 */
[----:B------:R-:W-:Y:S04]  /*2610*/  @!P1 LDS R4, [R0] ;  /* 0x0000000000049984 */ /* 0x000fe80000000800 */
[----:B------:R-:W0:Y:S01]  /*2620*/  @!P1 LDS R9, [R0+0x8] ;  /* 0x0000080000099984 */ /* 0x000e220000000800 */
[----:B------:R-:W-:Y:S01]  /*2630*/  ISETP.NE.AND P0, PT, R19, RZ, PT ;  /* 0x000000ff1300720c */ /* 0x000fe20003f05270 */
[----:B0-----:R-:W-:-:S05]  /*2640*/  @!P1 FADD R9, R4, R9 ;  /* 0x0000000904099221 */ /* 0x001fca0000000000 */
[----:B------:R-:W-:Y:S01]  /*2650*/  @!P1 STS [R0], R9 ;  /* 0x0000000900009388 */ /* 0x000fe20000000800 */
[----:B------:R-:W-:Y:S06]  /*2660*/  BAR.SYNC.DEFER_BLOCKING 0x0 ;  /* 0x0000000000007b1d */ /* 0x000fec0000010000 */
[----:B------:R-:W-:Y:S04]  /*2670*/  @!P0 LDS R4, [R16] ;  /* 0x0000000010048984 */ /* 0x000fe80000000800 */
[----:B------:R-:W0:Y:S02]  /*2680*/  @!P0 LDS R7, [R16+0x4] ;  /* 0x0000040010078984 */ /* 0x000e240000000800 */
[----:B0-----:R-:W-:-:S05]  /*2690*/  @!P0 FADD R7, R4, R7 ;  /* 0x0000000704078221 */ /* 0x001fca0000000000 */
[----:B------:R-:W-:Y:S01]  /*26a0*/  @!P0 STS [R16], R7 ;  /* 0x0000000710008388 */ /* 0x000fe20000000800 */
[----:B------:R-:W-:Y:S06]  /*26b0*/  BAR.SYNC.DEFER_BLOCKING 0x0 ;  /* 0x0000000000007b1d */ /* 0x000fec0000010000 */
[----:B------:R-:W0:Y:S01]  /*26c0*/  @!P0 LDS R4, [R16] ;  /* 0x0000000010048984 */ /* 0x000e220000000800 */
[----:B------:R-:W-:-:S04]  /*26d0*/  UIADD3 UR5, UPT, UPT, UR5, 0x1, URZ ;  /* 0x0000000105057890 */ /* 0x000fc8000fffe0ff */
[----:B------:R-:W-:Y:S01]  /*26e0*/  UISETP.NE.AND UP0, UPT, UR5, 0x4, UPT ;  /* 0x000000040500788c */ /* 0x000fe2000bf05270 */
[----:B------:R-:W-:Y:S01]  /*26f0*/  IADD3 R3, PT, PT, R3, 0x120, RZ ;  /* 0x0000012003037810 */ /* 0x000fe20007ffe0ff */
[----:B0-----:R0:W-:Y:S02]  /*2700*/  @!P0 STL [R17], R4 ;  /* 0x0000000411008387 */ /* 0x0011e40000100800 */
[----:B0-----:R-:W-:-:S05]  /*2710*/  IADD3 R17, PT, PT, R17, 0x4, RZ ;  /* 0x0000000411117810 */ /* 0x001fca0007ffe0ff */
[----:B------:R-:W-:Y:S05]  /*2720*/  BRA.U UP0, `(.L_x_0) ;  /* 0xfffffff500bc7547 */ /* 0x000fea000b83ffff */
[----:B------:R-:W-:Y:S04]  /*2730*/  BSSY.RECONVERGENT B0, `(.L_x_1) ;  /* 0x0000094000007945 */ /* 0x000fe80003800200 */
[----:B------:R-:W-:Y:S05]  /*2740*/  @P0 BRA `(.L_x_2) ;  /* 0x0000000800480947 */ /* 0x000fea0003800000 */
[----:B------:R-:W0:Y:S01]  /*2750*/  S2R R19, SR_CTAID.X ;  /* 0x0000000000137919 */ /* 0x000e220000002500 */
[----:B------:R-:W1:Y:S01]  /*2760*/  LDC.64 R4, c[0x0][0x3b8] ;  /* 0x0000ee00ff047b82 */ /* 0x000e620000000a00 */
[----:B------:R-:W2:Y:S07]  /*2770*/  S2R R8, SR_TID.X ;  /* 0x0000000000087919 */ /* 0x000eae0000002100 */
[----:B------:R-:W3:Y:S08]  /*2780*/  LDC R17, c[0x0][0x3b4] ;  /* 0x0000ed00ff117b82 */ /* 0x000ef00000000800 */
[----:B------:R-:W4:Y:S01]  /*2790*/  LDC.64 R10, c[0x0][0x388] ;  /* 0x0000e200ff0a7b82 */ /* 0x000f220000000a00 */
[----:B0-----:R-:W-:-:S02]  /*27a0*/  IMAD R19, R19, 0x18, RZ ;  /* 0x0000001813137824 */ /* 0x001fc400078e02ff */
[----:B---3--:R-:W-:-:S03]  /*27b0*/  IMAD R17, R17, UR4, R17 ;  /* 0x0000000411117c24 */ /* 0x008fc6000f8e0211 */
[----:B--2---:R-:W-:-:S05]  /*27c0*/  IADD3 R6, PT, PT, R19, R8, RZ ;  /* 0x0000000813067210 */ /* 0x004fca0007ffe0ff */
[----:B-1----:R-:W-:-:S05]  /*27d0*/  IMAD R9, R6, R5, RZ ;  /* 0x0000000506097224 */ /* 0x002fca00078e02ff */
[----:B------:R-:W-:-:S04]  /*27e0*/  LEA R4, R4, R9, 0x1 ;  /* 0x0000000904047211 */ /* 0x000fc800078e08ff */
[----:B------:R-:W-:Y:S02]  /*27f0*/  IADD3 R3, PT, PT, R4, R17, RZ ;  /* 0x0000001104037210 */ /* 0x000fe40007ffe0ff */
[----:B------:R-:W2:Y:S03]  /*2800*/  LDL.128 R4, [R1+0x480] ;  /* 0x0004800001047983 */ /* 0x000ea60000100c00 */
[----:B----4-:R-:W-:-:S05]  /*2810*/  IMAD.WIDE R10, R3, 0x4, R10 ;  /* 0x00000004030a7825 */ /* 0x010fca00078e020a */
[----:B------:R-:W2:Y:S01]  /*2820*/  LDG.E.CONSTANT R3, desc[UR8][R10.64] ;  /* 0x000000080a037981 */ /* 0x000ea2000c1e9900 */
[----:B------:R-:W-:Y:S01]  /*2830*/  BSSY.RECONVERGENT B1, `(.L_x_3) ;  /* 0x0000015000017945 */ /* 0x000fe20003800200 */
[----:B--2---:R-:W-:-:S04]  /*2840*/  FADD R3, R3, R6 ;  /* 0x0000000603037221 */ /* 0x004fc80000000000 */
[----:B------:R-:W-:-:S04]  /*2850*/  FADD R3, RZ, -R3 ;  /* 0x80000003ff037221 */ /* 0x000fc80000000000 */
[----:B------:R-:W-:-:S05]  /*2860*/  FMUL R3, R3, 1.4426950216293334961 ;  /* 0x3fb8aa3b03037820 */ /* 0x000fca0000400000 */
[----:B------:R-:W-:-:S13]  /*2870*/  FSETP.GEU.AND P0, PT, R3, -126, PT ;  /* 0xc2fc00000300780b */ /* 0x000fda0003f0e000 */
[----:B------:R-:W-:-:S04]  /*2880*/  @!P0 FMUL R3, R3, 0.5 ;  /* 0x3f00000003038820 */ /* 0x000fc80000400000 */
[----:B------:R-:W0:Y:S02]  /*2890*/  MUFU.EX2 R6, R3 ;  /* 0x0000000300067308 */ /* 0x000e240000000800 */
[----:B0-----:R-:W-:-:S04]  /*28a0*/  @!P0 FMUL R6, R6, R6 ;  /* 0x0000000606068220 */ /* 0x001fc80000400000 */
[----:B------:R-:W-:-:S05]  /*28b0*/  FADD R3, R6, 1 ;  /* 0x3f80000006037421 */ /* 0x000fca0000000000 */
[----:B------:R-:W-:-:S04]  /*28c0*/  IADD3 R6, PT, PT, R3, 0x1800000, RZ ;  /* 0x0180000003067810 */ /* 0x000fc80007ffe0ff */
[----:B------:R-:W-:-:S04]  /*28d0*/  LOP3.LUT R6, R6, 0x7f800000, RZ, 0xc0, !PT ;  /* 0x7f80000006067812 */ /* 0x000fc800078ec0ff */
[----:B------:R-:W-:-:S13]  /*28e0*/  ISETP.GT.U32.AND P0, PT, R6, 0x1ffffff, PT ;  /* 0x01ffffff0600780c */ /* 0x000fda0003f04070 */
[----:B------:R-:W-:Y:S05]  /*28f0*/  @P0 BRA `(.L_x_4) ;  /* 0x0000000000100947 */ /* 0x000fea0003800000 */
[----:B------:R-:W-:-:S07]  /*2900*/  MOV R14, 0x2920 ;  /* 0x00002920000e7802 */ /* 0x000fce0000000f00 */
[----:B------:R-:W-:Y:S05]  /*2910*/  CALL.REL.NOINC `($__internal_0_$__cuda_sm20_rcp_rn_f32_slowpath) ;  /* 0x0000000400f47944 */ /* 0x000fea0003c00000 */
[----:B------:R-:W-:Y:S01]  /*2920*/  MOV R6, R3 ;  /* 0x0000000300067202 */ /* 0x000fe20000000f00 */
[----:B------:R-:W-:Y:S06]  /*2930*/  BRA `(.L_x_5) ;  /* 0x0000000000107947 */ /* 0x000fec0003800000 */
.L_x_4:
[----:B------:R-:W0:Y:S02]  /*2940*/  MUFU.RCP R6, R3 ;  /* 0x0000000300067308 */ /* 0x000e240000001000 */
[----:B0-----:R-:W-:-:S04]  /*2950*/  FFMA R12, R3, R6, -1 ;  /* 0xbf800000030c7423 */ /* 0x001fc80000000006 */
[----:B------:R-:W-:-:S04]  /*2960*/  FADD.FTZ R13, -R12, -RZ ;  /* 0x800000ff0c0d7221 */ /* 0x000fc80000010100 */
[----:B------:R-:W-:-:S07]  /*2970*/  FFMA R6, R6, R13, R6 ;  /* 0x0000000d06067223 */ /* 0x000fce0000000006 */
.L_x_5:
[----:B------:R-:W-:Y:S05]  /*2980*/  BSYNC.RECONVERGENT B1 ;  /* 0x0000000000017941 */ /* 0x000fea0003800200 */
.L_x_3:
[----:B------:R-:W0:Y:S01]  /*2990*/  LDC.64 R12, c[0x0][0x388] ;  /* 0x0000e200ff0c7b82 */ /* 0x000e220000000a00 */
[----:B------:R-:W-:-:S05]  /*29a0*/  IADD3 R9, PT, PT, R9, R17, RZ ;  /* 0x0000001109097210 */ /* 0x000fca0007ffe0ff */
[----:B0-----:R-:W-:-:S05]  /*29b0*/  IMAD.WIDE R12, R9, 0x4, R12 ;  /* 0x00000004090c7825 */ /* 0x001fca00078e020c */
[----:B------:R-:W2:Y:S01]  /*29c0*/  LDG.E.CONSTANT R3, desc[UR8][R12.64] ;  /* 0x000000080c037981 */ /* 0x000ea2000c1e9900 */
[----:B------:R-:W0:Y:S01]  /*29d0*/  S2UR UR6, SR_CgaCtaId ;  /* 0x00000000000679c3 */ /* 0x000e220000008800 */
[----:B------:R-:W-:Y:S01]  /*29e0*/  UMOV UR5, 0x400 ;  /* 0x0000040000057882 */ /* 0x000fe20000000000 */
[----:B------:R-:W-:Y:S01]  /*29f0*/  BSSY.RECONVERGENT B1, `(.L_x_6) ;  /* 0x0000019000017945 */ /* 0x000fe20003800200 */
[----:B0-----:R-:W-:Y:S01]  /*2a00*/  ULEA UR5, UR6, UR5, 0x18 ;  /* 0x0000000506057291 */ /* 0x001fe2000f8ec0ff */
[----:B--2---:R-:W-:-:S05]  /*2a10*/  FADD R3, R4, R3 ;  /* 0x0000000304037221 */ /* 0x004fca0000000000 */
[----:B------:R-:W-:Y:S01]  /*2a20*/  LEA R4, R8, UR5, 0x2 ;  /* 0x0000000508047c11 */ /* 0x000fe2000f8e10ff */
[----:B------:R-:W-:-:S05]  /*2a30*/  FADD R3, RZ, -R3 ;  /* 0x80000003ff037221 */ /* 0x000fca0000000000 */
[----:B------:R-:W0:Y:S01]  /*2a40*/  LDS R4, [R4] ;  /* 0x0000000004047984 */ /* 0x000e220000000800 */
[----:B------:R-:W-:-:S05]  /*2a50*/  FMUL R3, R3, 1.4426950216293334961 ;  /* 0x3fb8aa3b03037820 */ /* 0x000fca0000400000 */
[----:B------:R-:W-:-:S13]  /*2a60*/  FSETP.GEU.AND P0, PT, R3, -126, PT ;  /* 0xc2fc00000300780b */ /* 0x000fda0003f0e000 */
[----:B------:R-:W-:-:S04]  /*2a70*/  @!P0 FMUL R3, R3, 0.5 ;  /* 0x3f00000003038820 */ /* 0x000fc80000400000 */
[----:B------:R-:W1:Y:S02]  /*2a80*/  MUFU.EX2 R9, R3 ;  /* 0x0000000300097308 */ /* 0x000e640000000800 */
[----:B-1----:R-:W-:-:S04]  /*2a90*/  @!P0 FMUL R9, R9, R9 ;  /* 0x0000000909098220 */ /* 0x002fc80000400000 */
[----:B------:R-:W-:-:S05]  /*2aa0*/  FADD R9, R9, 1 ;  /* 0x3f80000009097421 */ /* 0x000fca0000000000 */
[----:B------:R-:W-:-:S04]  /*2ab0*/  IADD3 R8, PT, PT, R9, 0x1800000, RZ ;  /* 0x0180000009087810 */ /* 0x000fc80007ffe0ff */
[----:B------:R-:W-:-:S04]  /*2ac0*/  LOP3.LUT R8, R8, 0x7f800000, RZ, 0xc0, !PT ;  /* 0x7f80000008087812 */ /* 0x000fc800078ec0ff */
[----:B------:R-:W-:-:S13]  /*2ad0*/  ISETP.GT.U32.AND P0, PT, R8, 0x1ffffff, PT ;  /* 0x01ffffff0800780c */ /* 0x000fda0003f04070 */
[----:B0-----:R-:W-:Y:S05]  /*2ae0*/  @P0 BRA `(.L_x_7) ;  /* 0x0000000000140947 */ /* 0x001fea0003800000 */
[----:B------:R-:W-:Y:S02]  /*2af0*/  MOV R3, R9 ;  /* 0x0000000900037202 */ /* 0x000fe40000000f00 */
[----:B------:R-:W-:-:S07]  /*2b00*/  MOV R14, 0x2b20 ;  /* 0x00002b20000e7802 */ /* 0x000fce0000000f00 */
[----:B------:R-:W-:Y:S05]  /*2b10*/  CALL.REL.NOINC `($__internal_0_$__cuda_sm20_rcp_rn_f32_slowpath) ;  /* 0x0000000400747944 */ /* 0x000fea0003c00000 */
[----:B------:R-:W-:Y:S01]  /*2b20*/  MOV R8, R3 ;  /* 0x0000000300087202 */ /* 0x000fe20000000f00 */
[----:B------:R-:W-:Y:S06]  /*2b30*/  BRA `(.L_x_8) ;  /* 0x0000000000107947 */ /* 0x000fec0003800000 */
.L_x_7:
[----:B------:R-:W0:Y:S02]  /*2b40*/  MUFU.RCP R8, R9 ;  /* 0x0000000900087308 */ /* 0x000e240000001000 */
[----:B0-----:R-:W-:-:S04]  /*2b50*/  FFMA R3, R9, R8, -1 ;  /* 0xbf80000009037423 */ /* 0x001fc80000000008 */
[----:B------:R-:W-:-:S04]  /*2b60*/  FADD.FTZ R3, -R3, -RZ ;  /* 0x800000ff03037221 */ /* 0x000fc80000010100 */
[----:B------:R-:W-:-:S07]  /*2b70*/  FFMA R8, R8, R3, R8 ;  /* 0x0000000308087223 */ /* 0x000fce0000000008 */
.L_x_8:
[----:B------:R-:W-:Y:S05]  /*2b80*/  BSYNC.RECONVERGENT B1 ;  /* 0x0000000000017941 */ /* 0x000fea0003800200 */
.L_x_6:
[----:B------:R-:W0:Y:S02]  /*2b90*/  LDC R3, c[0x0][0x3b8] ;  /* 0x0000ee00ff037b82 */ /* 0x000e240000000800 */
[----:B0-----:R-:W-:-:S04]  /*2ba0*/  IMAD.WIDE R12, R3, 0x4, R12 ;  /* 0x00000004030c7825 */ /* 0x001fc800078e020c */
[----:B------:R-:W-:Y:S02]  /*2bb0*/  IMAD.WIDE R10, R3, 0x4, R10 ;  /* 0x00000004030a7825 */ /* 0x000fe400078e020a */
[----:B------:R-:W2:Y:S04]  /*2bc0*/  LDG.E.CONSTANT R12, desc[UR8][R12.64] ;  /* 0x000000080c0c7981 */ /* 0x000ea8000c1e9900 */
[----:B------:R-:W3:Y:S01]  /*2bd0*/  LDG.E.CONSTANT R10, desc[UR8][R10.64] ;  /* 0x000000080a0a7981 */ /* 0x000ee2000c1e9900 */
[----:B------:R-:W-:Y:S01]  /*2be0*/  HFMA2 R20, -RZ, RZ, 1.875, 0 ;  /* 0x3f800000ff147431 */ /* 0x000fe200000001ff */
[----:B------:R-:W-:Y:S01]  /*2bf0*/  MOV R9, 0x3c80f082 ;  /* 0x3c80f08200097802 */ /* 0x000fe20000000f00 */
[----:B------:R-:W-:Y:S01]  /*2c00*/  BSSY.RECONVERGENT B1, `(.L_x_9) ;  /* 0x0000028000017945 */ /* 0x000fe20003800200 */
[----:B--2---:R-:W-:Y:S01]  /*2c10*/  FADD R5, R5, R12 ;  /* 0x0000000c05057221 */ /* 0x004fe20000000000 */
[----:B---3--:R-:W-:-:S03]  /*2c20*/  FADD R7, R7, R10 ;  /* 0x0000000a07077221 */ /* 0x008fc60000000000 */
[C---:B------:R-:W-:Y:S01]  /*2c30*/  FMUL R3, |R5|.reuse, 2.8853900432586669922 ;  /* 0x4038aa3b05037820 */ /* 0x040fe20000400200 */
[C---:B------:R-:W-:Y:S01]  /*2c40*/  FMUL R12, R5.reuse, R5 ;  /* 0x00000005050c7220 */ /* 0x040fe20000400000 */
[----:B------:R-:W-:Y:S01]  /*2c50*/  FSETP.GE.AND P1, PT, |R5|, 0.60000002384185791016, PT ;  /* 0x3f19999a0500780b */ /* 0x000fe20003f26200 */
[----:B------:R-:W-:Y:S02]  /*2c60*/  FADD R7, RZ, -R7 ;  /* 0x80000007ff077221 */ /* 0x000fe40000000000 */
[C---:B------:R-:W-:Y:S01]  /*2c70*/  FFMA R9, R12.reuse, R9, -0.052303962409496307373 ;  /* 0xbd563cae0c097423 */ /* 0x040fe20000000009 */
[----:B------:R-:W0:Y:S01]  /*2c80*/  MUFU.EX2 R3, R3 ;  /* 0x0000000300037308 */ /* 0x000e220000000800 */
[----:B------:R-:W-:Y:S02]  /*2c90*/  FMUL R14, R7, 1.4426950216293334961 ;  /* 0x3fb8aa3b070e7820 */ /* 0x000fe40000400000 */
[----:B------:R-:W-:-:S03]  /*2ca0*/  FFMA R9, R12, R9, 0.1331529766321182251 ;  /* 0x3e0859410c097423 */ /* 0x000fc60000000009 */
[----:B------:R-:W-:Y:S01]  /*2cb0*/  FSETP.GEU.AND P0, PT, R14, -126, PT ;  /* 0xc2fc00000e00780b */ /* 0x000fe20003f0e000 */
[----:B0-----:R-:W-:-:S12]  /*2cc0*/  FADD R7, R3, 1 ;  /* 0x3f80000003077421 */ /* 0x001fd80000000000 */
[----:B------:R-:W-:-:S04]  /*2cd0*/  @!P0 FMUL R14, R14, 0.5 ;  /* 0x3f0000000e0e8820 */ /* 0x000fc80000400000 */
[----:B------:R-:W0:Y:S08]  /*2ce0*/  MUFU.EX2 R10, R14 ;  /* 0x0000000e000a7308 */ /* 0x000e300000000800 */
[----:B------:R-:W1:Y:S01]  /*2cf0*/  MUFU.RCP R7, R7 ;  /* 0x0000000700077308 */ /* 0x000e620000001000 */
[----:B0-----:R-:W-:Y:S01]  /*2d00*/  @!P0 FMUL R10, R10, R10 ;  /* 0x0000000a0a0a8220 */ /* 0x001fe20000400000 */
[----:B------:R-:W-:Y:S01]  /*2d10*/  FSETP.GE.AND P0, PT, |R5|, 9.010913848876953125, PT ;  /* 0x41102cb40500780b */ /* 0x000fe20003f06200 */
[----:B-1----:R-:W-:-:S02]  /*2d20*/  FFMA R3, R7, -2, R20 ;  /* 0xc000000007037823 */ /* 0x002fc40000000014 */
[----:B------:R-:W-:-:S03]  /*2d30*/  FADD R20, R10, 1 ;  /* 0x3f8000000a147421 */ /* 0x000fc60000000000 */
[----:B------:R-:W-:Y:S01]  /*2d40*/  FSEL R10, R3, 1, !P0 ;  /* 0x3f800000030a7808 */ /* 0x000fe20004000000 */
[----:B------:R-:W-:Y:S01]  /*2d50*/  FFMA R3, R12, R9, -0.33332768082618713379 ;  /* 0xbeaaa9ed0c037423 */ /* 0x000fe20000000009 */
[----:B------:R-:W-:Y:S02]  /*2d60*/  IADD3 R9, PT, PT, R20, 0x1800000, RZ ;  /* 0x0180000014097810 */ /* 0x000fe40007ffe0ff */
[----:B------:R-:W-:Y:S01]  /*2d70*/  LOP3.LUT R7, R10, 0x80000000, R5, 0xb8, !PT ;  /* 0x800000000a077812 */ /* 0x000fe200078eb805 */
[----:B------:R-:W-:Y:S01]  /*2d80*/  FFMA R12, R12, R3, RZ ;  /* 0x000000030c0c7223 */ /* 0x000fe200000000ff */
[----:B------:R-:W-:-:S03]  /*2d90*/  LOP3.LUT R9, R9, 0x7f800000, RZ, 0xc0, !PT ;  /* 0x7f80000009097812 */ /* 0x000fc600078ec0ff */
[----:B------:R-:W-:Y:S01]  /*2da0*/  @!P1 FFMA R7, R5, R12, R5 ;  /* 0x0000000c05079223 */ /* 0x000fe20000000005 */
[----:B------:R-:W-:-:S03]  /*2db0*/  ISETP.GT.U32.AND P0, PT, R9, 0x1ffffff, PT ;  /* 0x01ffffff0900780c */ /* 0x000fc60003f04070 */
[----:B------:R-:W-:-:S04]  /*2dc0*/  FMUL R7, R7, R8 ;  /* 0x0000000807077220 */ /* 0x000fc80000400000 */
[----:B------:R-:W-:-:S06]  /*2dd0*/  FFMA R4, R4, R6, R7 ;  /* 0x0000000604047223 */ /* 0x000fcc0000000007 */
[----:B------:R-:W-:Y:S05]  /*2de0*/  @P0 BRA `(.L_x_10) ;  /* 0x0000000000140947 */ /* 0x000fea0003800000 */
[----:B------:R-:W-:Y:S02]  /*2df0*/  MOV R3, R20 ;  /* 0x0000001400037202 */ /* 0x000fe40000000f00 */
[----:B------:R-:W-:-:S07]  /*2e00*/  MOV R14, 0x2e20 ;  /* 0x00002e20000e7802 */ /* 0x000fce0000000f00 */
[----:B------:R-:W-:Y:S05]  /*2e10*/  CALL.REL.NOINC `($__internal_0_$__cuda_sm20_rcp_rn_f32_slowpath) ;  /* 0x0000000000b47944 */ /* 0x000fea0003c00000 */
[----:B------:R-:W-:Y:S01]  /*2e20*/  MOV R5, R3 ;  /* 0x0000000300057202 */ /* 0x000fe20000000f00 */
[----:B------:R-:W-:Y:S06]  /*2e30*/  BRA `(.L_x_11) ;  /* 0x0000000000107947 */ /* 0x000fec0003800000 */
.L_x_10:
[----:B------:R-:W0:Y:S02]  /*2e40*/  MUFU.RCP R5, R20 ;  /* 0x0000001400057308 */ /* 0x000e240000001000 */
[----:B0-----:R-:W-:-:S04]  /*2e50*/  FFMA R3, R20, R5, -1 ;  /* 0xbf80000014037423 */ /* 0x001fc80000000005 */
[----:B------:R-:W-:-:S04]  /*2e60*/  FADD.FTZ R6, -R3, -RZ ;  /* 0x800000ff03067221 */ /* 0x000fc80000010100 */
[----:B------:R-:W-:-:S07]  /*2e70*/  FFMA R5, R5, R6, R5 ;  /* 0x0000000605057223 */ /* 0x000fce0000000005 */
.L_x_11:
[----:B------:R-:W-:Y:S05]  /*2e80*/  BSYNC.RECONVERGENT B1 ;  /* 0x0000000000017941 */ /* 0x000fea0003800200 */
.L_x_9:
[C---:B------:R-:W-:Y:S01]  /*2e90*/  FMUL R3, |R4|.reuse, 2.8853900432586669922 ;  /* 0x4038aa3b04037820 */ /* 0x040fe20000400200 */
[----:B------:R-:W0:Y:S01]  /*2ea0*/  LDCU UR5, c[0x0][0x3a4] ;  /* 0x00007480ff0577ac */ /* 0x000e220008000800 */
[----:B------:R-:W1:Y:S01]  /*2eb0*/  LDC R11, c[0x0][0x3a4] ;  /* 0x0000e900ff0b7b82 */ /* 0x000e620000000800 */
[----:B------:R-:W-:Y:S01]  /*2ec0*/  HFMA2 R9, -RZ, RZ, 1.875, 0 ;  /* 0x3f800000ff097431 */ /* 0x000fe200000001ff */
[----:B------:R-:W-:Y:S01]  /*2ed0*/  MOV R7, 0x3c80f082 ;  /* 0x3c80f08200077802 */ /* 0x000fe20000000f00 */
[----:B------:R-:W2:Y:S01]  /*2ee0*/  LDCU UR6, c[0x0][0x3ac] ;  /* 0x00007580ff0677ac */ /* 0x000ea20008000800 */
[----:B------:R-:W3:Y:S01]  /*2ef0*/  MUFU.EX2 R3, R3 ;  /* 0x0000000300037308 */ /* 0x000ee20000000800 */
[C---:B------:R-:W-:Y:S01]  /*2f00*/  FMUL R10, R4.reuse, R4 ;  /* 0x00000004040a7220 */ /* 0x040fe20000400000 */
[----:B------:R-:W-:Y:S02]  /*2f10*/  FSETP.GE.AND P0, PT, |R4|, 9.010913848876953125, PT ;  /* 0x41102cb40400780b */ /* 0x000fe40003f06200 */
[----:B------:R-:W4:Y:S01]  /*2f20*/  LDC R12, c[0x0][0x3ac] ;  /* 0x0000eb00ff0c7b82 */ /* 0x000f220000000800 */
[----:B------:R-:W-:Y:S01]  /*2f30*/  FFMA R7, R10, R7, -0.052303962409496307373 ;  /* 0xbd563cae0a077423 */ /* 0x000fe20000000007 */
[----:B------:R-:W-:Y:S01]  /*2f40*/  FSETP.GE.AND P1, PT, |R4|, 0.60000002384185791016, PT ;  /* 0x3f19999a0400780b */ /* 0x000fe20003f26200 */
[----:B0-----:R-:W-:Y:S01]  /*2f50*/  UIMAD UR5, UR4, UR5, URZ ;  /* 0x00000005040572a4 */ /* 0x001fe2000f8e02ff */
[----:B---3--:R-:W-:Y:S01]  /*2f60*/  FADD R6, R3, 1 ;  /* 0x3f80000003067421 */ /* 0x008fe20000000000 */
[----:B--2---:R-:W-:-:S05]  /*2f70*/  UIMAD UR6, UR4, UR6, URZ ;  /* 0x00000006040672a4 */ /* 0x004fca000f8e02ff */
[----:B------:R-:W0:Y:S02]  /*2f80*/  MUFU.RCP R6, R6 ;  /* 0x0000000600067308 */ /* 0x000e240000001000 */
[----:B0-----:R-:W-:Y:S01]  /*2f90*/  FFMA R3, R6, -2, R9 ;  /* 0xc000000006037823 */ /* 0x001fe20000000009 */
[----:B------:R-:W-:-:S04]  /*2fa0*/  FFMA R9, R10, R7, 0.1331529766321182251 ;  /* 0x3e0859410a097423 */ /* 0x000fc80000000007 */
[----:B------:R-:W-:Y:S01]  /*2fb0*/  FSEL R7, R3, 1, !P0 ;  /* 0x3f80000003077808 */ /* 0x000fe20004000000 */
[----:B------:R-:W-:Y:S01]  /*2fc0*/  FFMA R3, R10, R9, -0.33332768082618713379 ;  /* 0xbeaaa9ed0a037423 */ /* 0x000fe20000000009 */
[----:B----4-:R-:W-:Y:S02]  /*2fd0*/  IADD3 R9, PT, PT, R12, UR6, RZ ;  /* 0x000000060c097c10 */ /* 0x010fe4000fffe0ff */
[----:B------:R-:W-:Y:S01]  /*2fe0*/  LOP3.LUT R8, R7, 0x80000000, R4, 0xb8, !PT ;  /* 0x8000000007087812 */ /* 0x000fe200078eb804 */
[----:B------:R-:W-:Y:S01]  /*2ff0*/  FFMA R3, R10, R3, RZ ;  /* 0x000000030a037223 */ /* 0x000fe200000000ff */
[----:B-1----:R-:W-:-:S03]  /*3000*/  IADD3 R7, PT, PT, R11, UR5, RZ ;  /* 0x000000050b077c10 */ /* 0x002fc6000fffe0ff */
[----:B------:R-:W-:Y:S02]  /*3010*/  @!P1 FFMA R8, R4, R3, R4 ;  /* 0x0000000304089223 */ /* 0x000fe40000000004 */
[----:B------:R-:W-:-:S04]  /*3020*/  IMAD.WIDE R6, R7, 0x4, R28 ;  /* 0x0000000407067825 */ /* 0x000fc800078e021c */
[----:B------:R-:W-:Y:S01]  /*3030*/  FMUL R5, R8, R5 ;  /* 0x0000000508057220 */ /* 0x000fe20000400000 */
[----:B------:R-:W-:-:S04]  /*3040*/  IMAD.WIDE R8, R9, 0x4, R26 ;  /* 0x0000000409087825 */ /* 0x000fc800078e021a */
[----:B------:R0:W-:Y:S04]  /*3050*/  STG.E desc[UR8][R6.64], R5 ;  /* 0x0000000506007986 */ /* 0x0001e8000c101908 */
[----:B------:R0:W-:Y:S02]  /*3060*/  STG.E desc[UR8][R8.64], R4 ;  /* 0x0000000408007986 */ /* 0x0001e4000c101908 */
.L_x_2:
[----:B------:R-:W-:Y:S05]  /*3070*/  BSYNC.RECONVERGENT B0 ;  /* 0x0000000000007941 */ /* 0x000fea0003800200 */
.L_x_1:
[----:B------:R-:W1:Y:S01]  /*3080*/  LDCU UR6, c[0x0][0x3a0] ;  /* 0x00007400ff0677ac */ /* 0x000e620008000800 */
[----:B------:R-:W-:Y:S02]  /*3090*/  UIADD3 UR5, UPT, UPT, UR4, 0x1, URZ ;  /* 0x0000000104057890 */ /* 0x000fe4000fffe0ff */
[----:B-1----:R-:W-:-:S04]  /*30a0*/  UIADD3 UR6, UPT, UPT, UR6, -0x2, URZ ;  /* 0xfffffffe06067890 */ /* 0x002fc8000fffe0ff */
[----:B------:R-:W-:-:S03]  /*30b0*/  UISETP.NE.AND UP0, UPT, UR4, UR6, UPT ;  /* 0x000000060400728c */ /* 0x000fc6000bf05270 */
[----:B------:R-:W-:-:S06]  /*30c0*/  UMOV UR4, UR5 ;  /* 0x0000000500047c82 */ /* 0x000fcc0008000000 */
[----:B------:R-:W-:Y:S05]  /*30d0*/  BRA.U UP0, `(.L_x_12) ;  /* 0xffffffe9000c7547 */ /* 0x000fea000b83ffff */
[----:B------:R-:W-:Y:S05]  /*30e0*/  EXIT ;  /* 0x000000000000794d */ /* 0x000fea0003800000 */
        .weak           $__internal_0_$__cuda_sm20_rcp_rn_f32_slowpath
        .type           $__internal_0_$__cuda_sm20_rcp_rn_f32_slowpath,@function
        .size           $__internal_0_$__cuda_sm20_rcp_rn_f32_slowpath,(.L_x_18 - $__internal_0_$__cuda_sm20_rcp_rn_f32_slowpath)
$__internal_0_$__cuda_sm20_rcp_rn_f32_slowpath:
[----:B------:R-:W-:Y:S01]  /*30f0*/  SHF.L.U32 R15, R3, 0x1, RZ ;  /* 0x00000001030f7819 */ /* 0x000fe200000006ff */
[----:B------:R-:W-:Y:S03]  /*3100*/  BSSY.RECONVERGENT B2, `(.L_x_13) ;  /* 0x0000030000027945 */ /* 0x000fe60003800200 */
[----:B------:R-:W-:-:S04]  /*3110*/  SHF.R.U32.HI R15, RZ, 0x18, R15 ;  /* 0x00000018ff0f7819 */ /* 0x000fc8000001160f */
[----:B------:R-:W-:-:S13]  /*3120*/  ISETP.NE.U32.AND P0, PT, R15, RZ, PT ;  /* 0x000000ff0f00720c */ /* 0x000fda0003f05070 */
[----:B------:R-:W-:Y:S05]  /*3130*/  @P0 BRA `(.L_x_14) ;  /* 0x0000000000280947 */ /* 0x000fea0003800000 */
[----:B------:R-:W-:-:S04]  /*3140*/  SHF.L.U32 R15, R3, 0x1, RZ ;  /* 0x00000001030f7819 */ /* 0x000fc800000006ff */
[----:B------:R-:W-:-:S13]  /*3150*/  ISETP.NE.AND P0, PT, R15, RZ, PT ;  /* 0x000000ff0f00720c */ /* 0x000fda0003f05270 */
[----:B------:R-:W-:Y:S02]  /*3160*/  @P0 FFMA R15, R3, 1.84467440737095516160e+19, RZ ;  /* 0x5f800000030f0823 */ /* 0x000fe400000000ff */
[----:B------:R-:W-:Y:S08]  /*3170*/  @!P0 MUFU.RCP R3, R3 ;  /* 0x0000000300038308 */ /* 0x000ff00000001000 */
[----:B------:R-:W0:Y:S02]  /*3180*/  @P0 MUFU.RCP R20, R15 ;  /* 0x0000000f00140308 */ /* 0x000e240000001000 */
[----:B0-----:R-:W-:-:S04]  /*3190*/  @P0 FFMA R19, R15, R20, -1 ;  /* 0xbf8000000f130423 */ /* 0x001fc80000000014 */
[----:B------:R-:W-:-:S04]  /*31a0*/  @P0 FADD.FTZ R19, -R19, -RZ ;  /* 0x800000ff13130221 */ /* 0x000fc80000010100 */
[----:B------:R-:W-:-:S04]  /*31b0*/  @P0 FFMA R20, R20, R19, R20 ;  /* 0x0000001314140223 */ /* 0x000fc80000000014 */
[----:B------:R-:W-:Y:S01]  /*31c0*/  @P0 FFMA R3, R20, 1.84467440737095516160e+19, RZ ;  /* 0x5f80000014030823 */ /* 0x000fe200000000ff */
[----:B------:R-:W-:Y:S06]  /*31d0*/  BRA `(.L_x_15) ;  /* 0x0000000000887947 */ /* 0x000fec0003800000 */
.L_x_14:
[----:B------:R-:W-:-:S04]  /*31e0*/  IADD3 R19, PT, PT, R15, -0xfd, RZ ;  /* 0xffffff030f137810 */ /* 0x000fc80007ffe0ff */
[----:B------:R-:W-:-:S13]  /*31f0*/  ISETP.GT.U32.AND P0, PT, R19, 0x1, PT ;  /* 0x000000011300780c */ /* 0x000fda0003f04070 */
[----:B------:R-:W-:Y:S05]  /*3200*/  @P0 BRA `(.L_x_16) ;  /* 0x0000000000780947 */ /* 0x000fea0003800000 */
[----:B------:R-:W-:Y:S02]  /*3210*/  LOP3.LUT R20, R3, 0x7fffff, RZ, 0xc0, !PT ;  /* 0x007fffff03147812 */ /* 0x000fe400078ec0ff */
[----:B------:R-:W-:Y:S02]  /*3220*/  IADD3 R15, PT, PT, R15, -0xfc, RZ ;  /* 0xffffff040f0f7810 */ /* 0x000fe40007ffe0ff */
[----:B------:R-:W-:-:S04]  /*3230*/  LOP3.LUT R20, R20, 0x3f800000, RZ, 0xfc, !PT ;  /* 0x3f80000014147812 */ /* 0x000fc800078efcff */
[----:B------:R-:W0:Y:S02]  /*3240*/  MUFU.RCP R21, R20 ;  /* 0x0000001400157308 */ /* 0x000e240000001000 */
[----:B0-----:R-:W-:-:S04]  /*3250*/  FFMA R22, R20, R21, -1 ;  /* 0xbf80000014167423 */ /* 0x001fc80000000015 */
[----:B------:R-:W-:-:S04]  /*3260*/  FADD.FTZ R22, -R22, -RZ ;  /* 0x800000ff16167221 */ /* 0x000fc80000010100 */
[CCC-:B------:R-:W-:Y:S01]  /*3270*/  FFMA.RM R20, R21.reuse, R22.reuse, R21.reuse ;  /* 0x0000001615147223 */ /* 0x1c0fe20000004015 */
[----:B------:R-:W-:-:S05]  /*3280*/  FFMA.RP R21, R21, R22, R21 ;  /* 0x0000001615157223 */ /* 0x000fca0000008015 */
[C---:B------:R-:W-:Y:S01]  /*3290*/  FSETP.NEU.FTZ.AND P0, PT, R20.reuse, R21, PT ;  /* 0x000000151400720b */ /* 0x040fe20003f1d000 */
[----:B------:R-:W-:Y:S01]  /*32a0*/  HFMA2 R21, -RZ, RZ, 0, 1.78813934326171875e-07 ;  /* 0x00000003ff157431 */ /* 0x000fe200000001ff */
[----:B------:R-:W-:Y:S02]  /*32b0*/  LOP3.LUT R20, R20, 0x7fffff, RZ, 0xc0, !PT ;  /* 0x007fffff14147812 */ /* 0x000fe400078ec0ff */
[----:B------:R-:W-:Y:S02]  /*32c0*/  SEL R22, RZ, 0xffffffff, !P0 ;  /* 0xffffffffff167807 */ /* 0x000fe40004000000 */
[----:B------:R-:W-:Y:S02]  /*32d0*/  LOP3.LUT R20, R20, 0x800000, RZ, 0xfc, !PT ;  /* 0x0080000014147812 */ /* 0x000fe400078efcff */
[----:B------:R-:W-:Y:S02]  /*32e0*/  IADD3 R22, PT, PT, -R22, RZ, RZ ;  /* 0x000000ff16167210 */ /* 0x000fe40007ffe1ff */
[----:B------:R-:W-:-:S02]  /*32f0*/  SHF.L.U32 R21, R21, R19, RZ ;  /* 0x0000001315157219 */ /* 0x000fc400000006ff */
[--C-:B------:R-:W-:Y:S02]  /*3300*/  LOP3.LUT P1, RZ, R22, R19, R20.reuse, 0xf8, !PT ;  /* 0x0000001316ff7212 */ /* 0x100fe4000782f814 */
[----:B------:R-:W-:Y:S02]  /*3310*/  LOP3.LUT R21, R21, R20, RZ, 0xc0, !PT ;  /* 0x0000001415157212 */ /* 0x000fe400078ec0ff */
[----:B------:R-:W-:Y:S02]  /*3320*/  SHF.R.U32.HI R20, RZ, R15, R20 ;  /* 0x0000000fff147219 */ /* 0x000fe40000011614 */
[----:B------:R-:W-:-:S04]  /*3330*/  SHF.R.U32.HI R21, RZ, R19, R21 ;  /* 0x00000013ff157219 */ /* 0x000fc80000011615 */
[C---:B------:R-:W-:Y:S02]  /*3340*/  LOP3.LUT P0, RZ, R21.reuse, 0x1, RZ, 0xc0, !PT ;  /* 0x0000000115ff7812 */ /* 0x040fe4000780c0ff */
[----:B------:R-:W-:-:S04]  /*3350*/  LOP3.LUT P2, RZ, R21, 0x2, RZ, 0xc0, !PT ;  /* 0x0000000215ff7812 */ /* 0x000fc8000784c0ff */
[----:B------:R-:W-:Y:S02]  /*3360*/  PLOP3.LUT P0, PT, P0, P1, P2, 0xe0, 0x0 ;  /* 0x000000000000781c */ /* 0x000fe40000703c20 */
[----:B------:R-:W-:Y:S02]  /*3370*/  LOP3.LUT P1, RZ, R3, 0x7fffff, RZ, 0xc0, !PT ;  /* 0x007fffff03ff7812 */ /* 0x000fe4000782c0ff */
[----:B------:R-:W-:-:S04]  /*3380*/  SEL R19, RZ, 0x1, !P0 ;  /* 0x00000001ff137807 */ /* 0x000fc80004000000 */
[----:B------:R-:W-:-:S04]  /*3390*/  IADD3 R19, PT, PT, -R19, RZ, RZ ;  /* 0x000000ff13137210 */ /* 0x000fc80007ffe1ff */
[----:B------:R-:W-:-:S13]  /*33a0*/  ISETP.GE.AND P0, PT, R19, RZ, PT ;  /* 0x000000ff1300720c */ /* 0x000fda0003f06270 */
[----:B------:R-:W-:-:S04]  /*33b0*/  @!P0 IADD3 R20, PT, PT, R20, 0x1, RZ ;  /* 0x0000000114148810 */ /* 0x000fc80007ffe0ff */
[----:B------:R-:W-:-:S04]  /*33c0*/  @!P1 SHF.L.U32 R20, R20, 0x1, RZ ;  /* 0x0000000114149819 */ /* 0x000fc800000006ff */
[----:B------:R-:W-:Y:S01]  /*33d0*/  LOP3.LUT R3, R20, 0x80000000, R3, 0xf8, !PT ;  /* 0x8000000014037812 */ /* 0x000fe200078ef803 */
[----:B------:R-:W-:Y:S06]  /*33e0*/  BRA `(.L_x_15) ;  /* 0x0000000000047947 */ /* 0x000fec0003800000 */
.L_x_16:
[----:B------:R-:W0:Y:S02]  /*33f0*/  MUFU.RCP R3, R3 ;  /* 0x0000000300037308 */ /* 0x000e240000001000 */
.L_x_15:
[----:B------:R-:W-:Y:S05]  /*3400*/  BSYNC.RECONVERGENT B2 ;  /* 0x0000000000027941 */ /* 0x000fea0003800200 */
.L_x_13:
[----:B------:R-:W-:-:S04]  /*3410*/  MOV R15, 0x0 ;  /* 0x00000000000f7802 */ /* 0x000fc80000000f00 */
[----:B0-----:R-:W-:Y:S05]  /*3420*/  RET.REL.NODEC R14 `(default_function_kernel) ;  /* 0xffffffc80ef47950 */ /* 0x001fea0003c3ffff */
.L_x_17:
[----:B------:R-:W-:-:S00]  /*3430*/  BRA `(.L_x_17) ;  /* 0xfffffffc00fc7947 */ /* 0x000fc0000383ffff */
[----:B------:R-:W-:-:S00]  /*3440*/  NOP ;  /* 0x0000000000007918 */ /* 0x000fc00000000000 */
        /* <DEDUP_REMOVED lines=11> */
.L_x_18:


//--------------------- .nv.shared.default_function_kernel --------------------------
	.section	.nv.shared.default_function_kernel,"aw",@nobits
	.sectionflags	@""
	.align	4
.nv.shared.default_function_kernel:
	.zero		4192


//--------------------- .nv.shared.reserved.0     --------------------------
	.section	.nv.shared.reserved.0,"aw",@nobits
	.weak		__nv_reservedSMEM_offset_0_alias
	.size		__nv_reservedSMEM_offset_0_alias, 0, 64
	.other		__nv_reservedSMEM_offset_0_alias,@"STO_CUDA_RESERVED_SHARED STV_DEFAULT"
__nv_reservedSMEM_offset_0_alias:
	.zero		0
	.zero		64


//--------------------- .nv.constant0.default_function_kernel --------------------------
	.section	.nv.constant0.default_function_kernel,"a",@progbits
	.sectionflags	@""
	.align	4
.nv.constant0.default_function_kernel:
	.zero		960


//--------------------- SYMBOLS --------------------------

	.type		.nv.reservedSmem.offset0,@object
	.size		.nv.reservedSmem.offset0,0x4
	.type		.nv.reservedSmem.cap,@object
	.size		.nv.reservedSmem.cap,0x4
